	.target	sm_90a

	.elftype	@"ET_EXEC"


//--------------------- .note.nv.tkinfo           --------------------------
	.section	.note.nv.tkinfo,"",@"SHT_NOTE"
	.sectionflags	@"SHF_NOTE_NV_TKINFO"
	.tkinfo
        /*0018*/ 	.word	0x00000002
        /*0030*/ 	.string	""
        /*0030*/ 	.string	"ptxas"
        /*0030*/ 	.string	"Cuda compilation tools, release 13.0, V13.0.88"
        /*0030*/ 	.string	"Build cuda_13.0.r13.0/compiler.36424714_0"
        /*0030*/ 	.string	"-arch sm_90a -m 64 "



//--------------------- .note.nv.cuinfo           --------------------------
	.section	.note.nv.cuinfo,"",@"SHT_NOTE"
	.sectionflags	@"SHF_NOTE_NV_CUINFO"
        /*0018*/ 	.short	0x0002
        /*001a*/ 	.short	0x005a
        /*001c*/ 	.short	0x0082
	.zero		2


//--------------------- .nv.info                  --------------------------
	.section	.nv.info,"",@"SHT_CUDA_INFO"
	.align	4


	//----- nvinfo : EIATTR_REGCOUNT
	.align		4
        /*0000*/ 	.byte	0x04, 0x2f
        /*0002*/ 	.short	(.L_15 - .L_14)
	.align		4
.L_14:
        /*0004*/ 	.word	index@(_ZN7cutlass13device_kernelINS_4gemm6kernel13GemmUniversalIN4cute5tupleIJiiiiEEENS1_10collective13CollectiveMmaINS1_34MainloopSm90TmaGmmaWarpSpecializedILi14ENS5_IJNS4_1CILi1EEESB_SB_EEENS1_32KernelTmaWarpSpecializedPingpongEEENS5_IJNSA_ILi64EEESF_SF_EEENS_6half_tENS5_IJSB_llEEESH_NS5_IJlSB_lEEENS4_8TiledMMAINS4_8MMA_AtomIJNS4_4SM904GMMA25MMA_64x64x16_F32F16F16_SSILNSN_5MajorE1ELSP_0ELNSN_7ScaleInE1ELSQ_1EEEEEENS4_6LayoutISC_NS5_IJNSA_ILi0EEESU_SU_EEEEENS5_IJNS4_10UnderscoreESX_SX_EEEEENS4_13SM90_TMA_LOADENS4_14ComposedLayoutINS4_7SwizzleILi3ELi4ELi3EEENS4_18smem_ptr_flag_bitsILi16EEENST_INS5_IJSF_NSA_ILi8EEEEEENS5_IJSB_SF_EEEEEEEvNS4_8identityES10_NS11_IS13_S15_NST_INS5_IJS16_SF_EEENS5_IJSF_SB_EEEEEEEvS1B_EENS_8epilogue10collective6detail29Sm90TmaWarpSpecializedAdapterINS1I_15DefaultEpilogueISH_SJ_SJ_NS1H_6thread17LinearCombinationISH_Li1EffLNS1M_9ScaleType4KindE0ELNS_15FloatRoundStyleE2ESH_EENS1_15EpilogueDefaultEEEEEvvEEEEvNT_6ParamsE)
        /*0008*/ 	.word	0x000000a8


	//----- nvinfo : EIATTR_FRAME_SIZE
	.align		4
.L_15:
        /*000c*/ 	.byte	0x04, 0x11
        /*000e*/ 	.short	(.L_17 - .L_16)
	.align		4
.L_16:
        /*0010*/ 	.word	index@(_ZN7cutlass13device_kernelINS_4gemm6kernel13GemmUniversalIN4cute5tupleIJiiiiEEENS1_10collective13CollectiveMmaINS1_34MainloopSm90TmaGmmaWarpSpecializedILi14ENS5_IJNS4_1CILi1EEESB_SB_EEENS1_32KernelTmaWarpSpecializedPingpongEEENS5_IJNSA_ILi64EEESF_SF_EEENS_6half_tENS5_IJSB_llEEESH_NS5_IJlSB_lEEENS4_8TiledMMAINS4_8MMA_AtomIJNS4_4SM904GMMA25MMA_64x64x16_F32F16F16_SSILNSN_5MajorE1ELSP_0ELNSN_7ScaleInE1ELSQ_1EEEEEENS4_6LayoutISC_NS5_IJNSA_ILi0EEESU_SU_EEEEENS5_IJNS4_10UnderscoreESX_SX_EEEEENS4_13SM90_TMA_LOADENS4_14ComposedLayoutINS4_7SwizzleILi3ELi4ELi3EEENS4_18smem_ptr_flag_bitsILi16EEENST_INS5_IJSF_NSA_ILi8EEEEEENS5_IJSB_SF_EEEEEEEvNS4_8identityES10_NS11_IS13_S15_NST_INS5_IJS16_SF_EEENS5_IJSF_SB_EEEEEEEvS1B_EENS_8epilogue10collective6detail29Sm90TmaWarpSpecializedAdapterINS1I_15DefaultEpilogueISH_SJ_SJ_NS1H_6thread17LinearCombinationISH_Li1EffLNS1M_9ScaleType4KindE0ELNS_15FloatRoundStyleE2ESH_EENS1_15EpilogueDefaultEEEEEvvEEEEvNT_6ParamsE)
        /*0014*/ 	.word	0x00000008


	//----- nvinfo : EIATTR_MIN_STACK_SIZE
	.align		4
.L_17:
        /*0018*/ 	.byte	0x04, 0x12
        /*001a*/ 	.short	(.L_19 - .L_18)
	.align		4
.L_18:
        /*001c*/ 	.word	index@(_ZN7cutlass13device_kernelINS_4gemm6kernel13GemmUniversalIN4cute5tupleIJiiiiEEENS1_10collective13CollectiveMmaINS1_34MainloopSm90TmaGmmaWarpSpecializedILi14ENS5_IJNS4_1CILi1EEESB_SB_EEENS1_32KernelTmaWarpSpecializedPingpongEEENS5_IJNSA_ILi64EEESF_SF_EEENS_6half_tENS5_IJSB_llEEESH_NS5_IJlSB_lEEENS4_8TiledMMAINS4_8MMA_AtomIJNS4_4SM904GMMA25MMA_64x64x16_F32F16F16_SSILNSN_5MajorE1ELSP_0ELNSN_7ScaleInE1ELSQ_1EEEEEENS4_6LayoutISC_NS5_IJNSA_ILi0EEESU_SU_EEEEENS5_IJNS4_10UnderscoreESX_SX_EEEEENS4_13SM90_TMA_LOADENS4_14ComposedLayoutINS4_7SwizzleILi3ELi4ELi3EEENS4_18smem_ptr_flag_bitsILi16EEENST_INS5_IJSF_NSA_ILi8EEEEEENS5_IJSB_SF_EEEEEEEvNS4_8identityES10_NS11_IS13_S15_NST_INS5_IJS16_SF_EEENS5_IJSF_SB_EEEEEEEvS1B_EENS_8epilogue10collective6detail29Sm90TmaWarpSpecializedAdapterINS1I_15DefaultEpilogueISH_SJ_SJ_NS1H_6thread17LinearCombinationISH_Li1EffLNS1M_9ScaleType4KindE0ELNS_15FloatRoundStyleE2ESH_EENS1_15EpilogueDefaultEEEEEvvEEEEvNT_6ParamsE)
        /*0020*/ 	.word	0x00000008
.L_19:


//--------------------- .nv.compat                --------------------------
	.section	.nv.compat,"",@"SHT_CUDA_COMPAT_INFO"
	.align	4
        /*0000*/ 	.byte	0x02, 0x09, 0x01, 0x00, 0x02, 0x02, 0x04, 0x00, 0x02, 0x05, 0x05, 0x00, 0x03, 0x07, 0x01, 0x01
        /*0010*/ 	.byte	0x02, 0x03, 0x01, 0x00, 0x02, 0x06, 0x01, 0x00, 0x04, 0x0b, 0x08, 0x00, 0x00, 0x00, 0x00, 0x00
        /*0020*/ 	.byte	0x00, 0x00, 0x00, 0x00


//--------------------- .nv.info._ZN7cutlass13device_kernelINS_4gemm6kernel13GemmUniversalIN4cute5tupleIJiiiiEEENS1_10collective13CollectiveMmaINS1_34MainloopSm90TmaGmmaWarpSpecializedILi14ENS5_IJNS4_1CILi1EEESB_SB_EEENS1_32KernelTmaWarpSpecializedPingpongEEENS5_IJNSA_ILi64EEESF_SF_EEENS_6half_tENS5_IJSB_llEEESH_NS5_IJlSB_lEEENS4_8TiledMMAINS4_8MMA_AtomIJNS4_4SM904GMMA25MMA_64x64x16_F32F16F16_SSILNSN_5MajorE1ELSP_0ELNSN_7ScaleInE1ELSQ_1EEEEEENS4_6LayoutISC_NS5_IJNSA_ILi0EEESU_SU_EEEEENS5_IJNS4_10UnderscoreESX_SX_EEEEENS4_13SM90_TMA_LOADENS4_14ComposedLayoutINS4_7SwizzleILi3ELi4ELi3EEENS4_18smem_ptr_flag_bitsILi16EEENST_INS5_IJSF_NSA_ILi8EEEEEENS5_IJSB_SF_EEEEEEEvNS4_8identityES10_NS11_IS13_S15_NST_INS5_IJS16_SF_EEENS5_IJSF_SB_EEEEEEEvS1B_EENS_8epilogue10collective6detail29Sm90TmaWarpSpecializedAdapterINS1I_15DefaultEpilogueISH_SJ_SJ_NS1H_6thread17LinearCombinationISH_Li1EffLNS1M_9ScaleType4KindE0ELNS_15FloatRoundStyleE2ESH_EENS1_15EpilogueDefaultEEEEEvvEEEEvNT_6ParamsE --------------------------
	.section	.nv.info._ZN7cutlass13device_kernelINS_4gemm6kernel13GemmUniversalIN4cute5tupleIJiiiiEEENS1_10collective13CollectiveMmaINS1_34MainloopSm90TmaGmmaWarpSpecializedILi14ENS5_IJNS4_1CILi1EEESB_SB_EEENS1_32KernelTmaWarpSpecializedPingpongEEENS5_IJNSA_ILi64EEESF_SF_EEENS_6half_tENS5_IJSB_llEEESH_NS5_IJlSB_lEEENS4_8TiledMMAINS4_8MMA_AtomIJNS4_4SM904GMMA25MMA_64x64x16_F32F16F16_SSILNSN_5MajorE1ELSP_0ELNSN_7ScaleInE1ELSQ_1EEEEEENS4_6LayoutISC_NS5_IJNSA_ILi0EEESU_SU_EEEEENS5_IJNS4_10UnderscoreESX_SX_EEEEENS4_13SM90_TMA_LOADENS4_14ComposedLayoutINS4_7SwizzleILi3ELi4ELi3EEENS4_18smem_ptr_flag_bitsILi16EEENST_INS5_IJSF_NSA_ILi8EEEEEENS5_IJSB_SF_EEEEEEEvNS4_8identityES10_NS11_IS13_S15_NST_INS5_IJS16_SF_EEENS5_IJSF_SB_EEEEEEEvS1B_EENS_8epilogue10collective6detail29Sm90TmaWarpSpecializedAdapterINS1I_15DefaultEpilogueISH_SJ_SJ_NS1H_6thread17LinearCombinationISH_Li1EffLNS1M_9ScaleType4KindE0ELNS_15FloatRoundStyleE2ESH_EENS1_15EpilogueDefaultEEEEEvvEEEEvNT_6ParamsE,"",@"SHT_CUDA_INFO"
	.sectionflags	@""
	.align	4


	//----- nvinfo : EIATTR_CUDA_API_VERSION
	.align		4
        /*0000*/ 	.byte	0x04, 0x37
        /*0002*/ 	.short	(.L_21 - .L_20)
.L_20:
        /*0004*/ 	.word	0x00000082


	//----- nvinfo : EIATTR_KPARAM_INFO
	.align		4
.L_21:
        /*0008*/ 	.byte	0x04, 0x17
        /*000a*/ 	.short	(.L_23 - .L_22)
.L_22:
        /*000c*/ 	.word	0x00000000
        /*0010*/ 	.short	0x0000
        /*0012*/ 	.short	0x0070
        /*0014*/ 	.byte	0x00, 0xf0, 0x01, 0x10


	//----- nvinfo : EIATTR_SPARSE_MMA_MASK
	.align		4
.L_23:
        /*0018*/ 	.byte	0x03, 0x50
        /*001a*/ 	.short	0x0000


	//----- nvinfo : EIATTR_MAXREG_COUNT
	.align		4
        /*001c*/ 	.byte	0x03, 0x1b
        /*001e*/ 	.short	0x00a8


	//----- nvinfo : EIATTR_NUM_BARRIERS
	.align		4
        /*0020*/ 	.byte	0x02, 0x4c
        /*0022*/ 	.byte	0x01
	.zero		1


	//----- nvinfo : EIATTR_EXTERNS
	.align		4
        /*0024*/ 	.byte	0x04, 0x0f
        /*0026*/ 	.short	(.L_25 - .L_24)


	//   ....[0]....
	.align		4
.L_24:
        /*0028*/ 	.word	index@(__assertfail)


	//----- nvinfo : EIATTR_ANNOTATIONS
	.align		4
.L_25:
        /*002c*/ 	.byte	0x04, 0x55
        /*002e*/ 	.short	(.L_27 - .L_26)


	//   ....[0]....
.L_26:
        /*0030*/ 	.word	0x00000001
        /*0034*/ 	.byte	0x40, 0x0c, 0x00, 0x00, 0x01, 0x00, 0x00, 0x00, 0x80, 0x44, 0x00, 0x00, 0x01, 0x00, 0x00, 0x00
        /*0044*/ 	.byte	0x70, 0x50, 0x00, 0x00


	//----- nvinfo : EIATTR_MERCURY_ISA_VERSION
	.align		4
.L_27:
        /*0048*/ 	.byte	0x03, 0x5f
        /*004a*/ 	.short	0x0101


	//----- nvinfo : EIATTR_INT_WARP_WIDE_INSTR_OFFSETS
	.align		4
        /*004c*/ 	.byte	0x04, 0x31
        /*004e*/ 	.short	(.L_29 - .L_28)


	//   ....[0]....
.L_28:
        /*0050*/ 	.word	0x00000550


	//   ....[1]....
        /*0054*/ 	.word	0x00000570


	//   ....[2]....
        /*0058*/ 	.word	0x000005f0


	//   ....[3]....
        /*005c*/ 	.word	0x00000600


	//   ....[4]....
        /*0060*/ 	.word	0x00000610


	//   ....[5]....
        /*0064*/ 	.word	0x00000630


	//   ....[6]....
        /*0068*/ 	.word	0x000006c0


	//   ....[7]....
        /*006c*/ 	.word	0x000006e0


	//----- nvinfo : EIATTR_COOP_GROUP_MASK_REGIDS
	.align		4
.L_29:
        /*0070*/ 	.byte	0x04, 0x29
        /*0072*/ 	.short	(.L_31 - .L_30)


	//   ....[0]....
.L_30:
        /*0074*/ 	.word	0xffffffff


	//   ....[1]....
        /*0078*/ 	.word	0xffffffff


	//   ....[2]....
        /*007c*/ 	.word	0xffffffff


	//   ....[3]....
        /*0080*/ 	.word	0xffffffff


	//   ....[4]....
        /*0084*/ 	.word	0xffffffff


	//   ....[5]....
        /*0088*/ 	.word	0xffffffff


	//----- nvinfo : EIATTR_COOP_GROUP_INSTR_OFFSETS
	.align		4
.L_31:
        /*008c*/ 	.byte	0x04, 0x28
        /*008e*/ 	.short	(.L_33 - .L_32)


	//   ....[0]....
.L_32:
        /*0090*/ 	.word	0x00000070


	//   ....[1]....
        /*0094*/ 	.word	0x00000080


	//   ....[2]....
        /*0098*/ 	.word	0x00000140


	//   ....[3]....
        /*009c*/ 	.word	0x00000440


	//   ....[4]....
        /*00a0*/ 	.word	0x00000480


	//   ....[5]....
        /*00a4*/ 	.word	0x000004d0


	//----- nvinfo : EIATTR_REG_RECONFIG
	.align		4
.L_33:
        /*00a8*/ 	.byte	0x01, 0x54
	.zero		2


	//----- nvinfo : EIATTR_SYSCALL_OFFSETS
	.align		4
        /*00ac*/ 	.byte	0x04, 0x46
        /*00ae*/ 	.short	(.L_35 - .L_34)


	//   ....[0]....
.L_34:
        /*00b0*/ 	.word	0x00001770


	//----- nvinfo : EIATTR_MBARRIER_INSTR_OFFSETS
	.align		4
.L_35:
        /*00b4*/ 	.byte	0x04, 0x39
        /*00b6*/ 	.short	(.L_37 - .L_36)


	//   ....[0]....
.L_36:
        /*00b8*/ 	.word	0x00000260
        /*00bc*/ 	.word	0x000000ff
        /*00c0*/ 	.word	0x00000000
        /*00c4*/ 	.short	0x0100
        /*00c6*/ 	.byte	0x08
	.zero		1


	//   ....[1]....
        /*00c8*/ 	.word	0x00000270
        /*00cc*/ 	.word	0x000000ff
        /*00d0*/ 	.word	0x00000070
        /*00d4*/ 	.short	0x0100
        /*00d6*/ 	.byte	0x08
	.zero		1


	//   ....[2]....
        /*00d8*/ 	.word	0x00000280
        /*00dc*/ 	.word	0x000000ff
        /*00e0*/ 	.word	0x00000008
        /*00e4*/ 	.short	0x0100
        /*00e6*/ 	.byte	0x08
	.zero		1


	//   ....[3]....
        /*00e8*/ 	.word	0x00000290
        /*00ec*/ 	.word	0x000000ff
        /*00f0*/ 	.word	0x00000078
        /*00f4*/ 	.short	0x0100
        /*00f6*/ 	.byte	0x08
	.zero		1


	//   ....[4]....
        /*00f8*/ 	.word	0x000002a0
        /*00fc*/ 	.word	0x000000ff
        /*0100*/ 	.word	0x00000010
        /*0104*/ 	.short	0x0100
        /*0106*/ 	.byte	0x08
	.zero		1


	//   ....[5]....
        /*0108*/ 	.word	0x000002b0
        /*010c*/ 	.word	0x000000ff
        /*0110*/ 	.word	0x00000080
        /*0114*/ 	.short	0x0100
        /*0116*/ 	.byte	0x08
	.zero		1


	//   ....[6]....
        /*0118*/ 	.word	0x000002c0
        /*011c*/ 	.word	0x000000ff
        /*0120*/ 	.word	0x00000018
        /*0124*/ 	.short	0x0100
        /*0126*/ 	.byte	0x08
	.zero		1


	//   ....[7]....
        /*0128*/ 	.word	0x000002d0
        /*012c*/ 	.word	0x000000ff
        /*0130*/ 	.word	0x00000088
        /*0134*/ 	.short	0x0100
        /*0136*/ 	.byte	0x08
	.zero		1


	//   ....[8]....
        /*0138*/ 	.word	0x000002e0
        /*013c*/ 	.word	0x000000ff
        /*0140*/ 	.word	0x00000020
        /*0144*/ 	.short	0x0100
        /*0146*/ 	.byte	0x08
	.zero		1


	//   ....[9]....
        /*0148*/ 	.word	0x000002f0
        /*014c*/ 	.word	0x000000ff
        /*0150*/ 	.word	0x00000090
        /*0154*/ 	.short	0x0100
        /*0156*/ 	.byte	0x08
	.zero		1


	//   ....[10]....
        /*0158*/ 	.word	0x00000300
        /*015c*/ 	.word	0x000000ff
        /*0160*/ 	.word	0x00000028
        /*0164*/ 	.short	0x0100
        /*0166*/ 	.byte	0x08
	.zero		1


	//   ....[11]....
        /*0168*/ 	.word	0x00000310
        /*016c*/ 	.word	0x000000ff
        /*0170*/ 	.word	0x00000098
        /*0174*/ 	.short	0x0100
        /*0176*/ 	.byte	0x08
	.zero		1


	//   ....[12]....
        /*0178*/ 	.word	0x00000320
        /*017c*/ 	.word	0x000000ff
        /*0180*/ 	.word	0x00000030
        /*0184*/ 	.short	0x0100
        /*0186*/ 	.byte	0x08
	.zero		1


	//   ....[13]....
        /*0188*/ 	.word	0x00000330
        /*018c*/ 	.word	0x000000ff
        /*0190*/ 	.word	0x000000a0
        /*0194*/ 	.short	0x0100
        /*0196*/ 	.byte	0x08
	.zero		1


	//   ....[14]....
        /*0198*/ 	.word	0x00000340
        /*019c*/ 	.word	0x000000ff
        /*01a0*/ 	.word	0x00000038
        /*01a4*/ 	.short	0x0100
        /*01a6*/ 	.byte	0x08
	.zero		1


	//   ....[15]....
        /*01a8*/ 	.word	0x00000350
        /*01ac*/ 	.word	0x000000ff
        /*01b0*/ 	.word	0x000000a8
        /*01b4*/ 	.short	0x0100
        /*01b6*/ 	.byte	0x08
	.zero		1


	//   ....[16]....
        /*01b8*/ 	.word	0x00000360
        /*01bc*/ 	.word	0x000000ff
        /*01c0*/ 	.word	0x00000040
        /*01c4*/ 	.short	0x0100
        /*01c6*/ 	.byte	0x08
	.zero		1


	//   ....[17]....
        /*01c8*/ 	.word	0x00000370
        /*01cc*/ 	.word	0x000000ff
        /*01d0*/ 	.word	0x000000b0
        /*01d4*/ 	.short	0x0100
        /*01d6*/ 	.byte	0x08
	.zero		1


	//   ....[18]....
        /*01d8*/ 	.word	0x00000380
        /*01dc*/ 	.word	0x000000ff
        /*01e0*/ 	.word	0x00000048
        /*01e4*/ 	.short	0x0100
        /*01e6*/ 	.byte	0x08
	.zero		1


	//   ....[19]....
        /*01e8*/ 	.word	0x00000390
        /*01ec*/ 	.word	0x000000ff
        /*01f0*/ 	.word	0x000000b8
        /*01f4*/ 	.short	0x0100
        /*01f6*/ 	.byte	0x08
	.zero		1


	//   ....[20]....
        /*01f8*/ 	.word	0x000003a0
        /*01fc*/ 	.word	0x000000ff
        /*0200*/ 	.word	0x00000050
        /*0204*/ 	.short	0x0100
        /*0206*/ 	.byte	0x08
	.zero		1


	//   ....[21]....
        /*0208*/ 	.word	0x000003b0
        /*020c*/ 	.word	0x000000ff
        /*0210*/ 	.word	0x000000c0
        /*0214*/ 	.short	0x0100
        /*0216*/ 	.byte	0x08
	.zero		1


	//   ....[22]....
        /*0218*/ 	.word	0x000003c0
        /*021c*/ 	.word	0x000000ff
        /*0220*/ 	.word	0x00000058
        /*0224*/ 	.short	0x0100
        /*0226*/ 	.byte	0x08
	.zero		1


	//   ....[23]....
        /*0228*/ 	.word	0x000003d0
        /*022c*/ 	.word	0x000000ff
        /*0230*/ 	.word	0x000000c8
        /*0234*/ 	.short	0x0100
        /*0236*/ 	.byte	0x08
	.zero		1


	//   ....[24]....
        /*0238*/ 	.word	0x000003e0
        /*023c*/ 	.word	0x000000ff
        /*0240*/ 	.word	0x00000060
        /*0244*/ 	.short	0x0100
        /*0246*/ 	.byte	0x08
	.zero		1


	//   ....[25]....
        /*0248*/ 	.word	0x000003f0
        /*024c*/ 	.word	0x000000ff
        /*0250*/ 	.word	0x000000d0
        /*0254*/ 	.short	0x0100
        /*0256*/ 	.byte	0x08
	.zero		1


	//   ....[26]....
        /*0258*/ 	.word	0x00000400
        /*025c*/ 	.word	0x000000ff
        /*0260*/ 	.word	0x00000068
        /*0264*/ 	.short	0x0100
        /*0266*/ 	.byte	0x08
	.zero		1


	//   ....[27]....
        /*0268*/ 	.word	0x00000410
        /*026c*/ 	.word	0x000000ff
        /*0270*/ 	.word	0x000000d8
        /*0274*/ 	.short	0x0100
        /*0276*/ 	.byte	0x08
	.zero		1


	//   ....[28]....
        /*0278*/ 	.word	0x00000720
        /*027c*/ 	.word	0x000000ff
        /*0280*/ 	.word	0x00000110
        /*0284*/ 	.short	0x0100
        /*0286*/ 	.byte	0x08
	.zero		1


	//   ....[29]....
        /*0288*/ 	.word	0x00000790
        /*028c*/ 	.word	0x000000ff
        /*0290*/ 	.word	0x00000118
        /*0294*/ 	.short	0x0100
        /*0296*/ 	.byte	0x08
	.zero		1


	//   ....[30]....
        /*0298*/ 	.word	0x000007b0
        /*029c*/ 	.word	0x000000ff
        /*02a0*/ 	.word	0x000000f0
        /*02a4*/ 	.short	0x0100
        /*02a6*/ 	.byte	0x09
	.zero		1


	//   ....[31]....
        /*02a8*/ 	.word	0x000007c0
        /*02ac*/ 	.word	0x000000ff
        /*02b0*/ 	.word	0x000000f8
        /*02b4*/ 	.short	0x0100
        /*02b6*/ 	.byte	0x09
	.zero		1


	//   ....[32]....
        /*02b8*/ 	.word	0x000007d0
        /*02bc*/ 	.word	0x000000ff
        /*02c0*/ 	.word	0x00000100
        /*02c4*/ 	.short	0x0100
        /*02c6*/ 	.byte	0x09
	.zero		1


	//   ....[33]....
        /*02c8*/ 	.word	0x000007e0
        /*02cc*/ 	.word	0x000000ff
        /*02d0*/ 	.word	0x00000108
        /*02d4*/ 	.short	0x0100
        /*02d6*/ 	.byte	0x09
	.zero		1


	//   ....[34]....
        /*02d8*/ 	.word	0x00001650
        /*02dc*/ 	.word	0x0000003d
        /*02e0*/ 	.word	0x00000000
        /*02e4*/ 	.short	0x010a
        /*02e6*/ 	.byte	0x2a
	.zero		1


	//   ....[35]....
        /*02e8*/ 	.word	0x000017f0
        /*02ec*/ 	.word	0x00000003
        /*02f0*/ 	.word	0x00000000
        /*02f4*/ 	.short	0x010a
        /*02f6*/ 	.byte	0x3f
	.zero		1


	//   ....[36]....
        /*02f8*/ 	.word	0x00001830
        /*02fc*/ 	.word	0x00000003
        /*0300*/ 	.word	0x00000000
        /*0304*/ 	.short	0x010a
        /*0306*/ 	.byte	0x3f
	.zero		1


	//   ....[37]....
        /*0308*/ 	.word	0x00001b30
        /*030c*/ 	.word	0x000000ff
        /*0310*/ 	.word	0x00000000
        /*0314*/ 	.short	0x010a
        /*0316*/ 	.byte	0x04
	.zero		1


	//   ....[38]....
        /*0318*/ 	.word	0x00001b70
        /*031c*/ 	.word	0x000000ff
        /*0320*/ 	.word	0x00000000
        /*0324*/ 	.short	0x010a
        /*0326*/ 	.byte	0x04
	.zero		1


	//   ....[39]....
        /*0328*/ 	.word	0x00001dd0
        /*032c*/ 	.word	0x000000ff
        /*0330*/ 	.word	0x00000000
        /*0334*/ 	.short	0x0101
        /*0336*/ 	.byte	0x04
	.zero		1


	//   ....[40]....
        /*0338*/ 	.word	0x00001ec0
        /*033c*/ 	.word	0x0000003e
        /*0340*/ 	.word	0x00000000
        /*0344*/ 	.short	0x0101
        /*0346*/ 	.byte	0x2f
	.zero		1


	//   ....[41]....
        /*0348*/ 	.word	0x00001fa0
        /*034c*/ 	.word	0x000000ff
        /*0350*/ 	.word	0x00000000
        /*0354*/ 	.short	0x0101
        /*0356*/ 	.byte	0x06
	.zero		1


	//   ....[42]....
        /*0358*/ 	.word	0x00002050
        /*035c*/ 	.word	0x0000003d
        /*0360*/ 	.word	0x00000010
        /*0364*/ 	.short	0x010a
        /*0366*/ 	.byte	0x2a
	.zero		1


	//   ....[43]....
        /*0368*/ 	.word	0x000044a0
        /*036c*/ 	.word	0x00000040
        /*0370*/ 	.word	0x00000000
        /*0374*/ 	.short	0x0101
        /*0376*/ 	.byte	0x2f
	.zero		1


	//   ....[44]....
        /*0378*/ 	.word	0x00004e00
        /*037c*/ 	.word	0x0000000a
        /*0380*/ 	.word	0x00000070
        /*0384*/ 	.short	0x010a
        /*0386*/ 	.byte	0x3f
	.zero		1


	//   ....[45]....
        /*0388*/ 	.word	0x00005180
        /*038c*/ 	.word	0x00000008
        /*0390*/ 	.word	0x00000118
        /*0394*/ 	.short	0x0101
        /*0396*/ 	.byte	0x3f
	.zero		1


	//   ....[46]....
        /*0398*/ 	.word	0x00005910
        /*039c*/ 	.word	0x00000009
        /*03a0*/ 	.word	0x00000000
        /*03a4*/ 	.short	0x010a
        /*03a6*/ 	.byte	0x3f
	.zero		1


	//   ....[47]....
        /*03a8*/ 	.word	0x00005990
        /*03ac*/ 	.word	0x00000008
        /*03b0*/ 	.word	0x00000000
        /*03b4*/ 	.short	0x010a
        /*03b6*/ 	.byte	0x3f
	.zero		1


	//   ....[48]....
        /*03b8*/ 	.word	0x00005a20
        /*03bc*/ 	.word	0x00000009
        /*03c0*/ 	.word	0x00000000
        /*03c4*/ 	.short	0x010a
        /*03c6*/ 	.byte	0x3f
	.zero		1


	//   ....[49]....
        /*03c8*/ 	.word	0x00005ab0
        /*03cc*/ 	.word	0x00000008
        /*03d0*/ 	.word	0x00000000
        /*03d4*/ 	.short	0x010a
        /*03d6*/ 	.byte	0x3f
	.zero		1


	//   ....[50]....
        /*03d8*/ 	.word	0x00005b40
        /*03dc*/ 	.word	0x00000009
        /*03e0*/ 	.word	0x00000000
        /*03e4*/ 	.short	0x010a
        /*03e6*/ 	.byte	0x3f
	.zero		1


	//   ....[51]....
        /*03e8*/ 	.word	0x00005bd0
        /*03ec*/ 	.word	0x00000008
        /*03f0*/ 	.word	0x00000000
        /*03f4*/ 	.short	0x010a
        /*03f6*/ 	.byte	0x3f
	.zero		1


	//   ....[52]....
        /*03f8*/ 	.word	0x00005c60
        /*03fc*/ 	.word	0x00000009
        /*0400*/ 	.word	0x00000000
        /*0404*/ 	.short	0x010a
        /*0406*/ 	.byte	0x3f
	.zero		1


	//   ....[53]....
        /*0408*/ 	.word	0x00005cf0
        /*040c*/ 	.word	0x00000008
        /*0410*/ 	.word	0x00000000
        /*0414*/ 	.short	0x010a
        /*0416*/ 	.byte	0x3f
	.zero		1


	//   ....[54]....
        /*0418*/ 	.word	0x00005d80
        /*041c*/ 	.word	0x00000009
        /*0420*/ 	.word	0x00000000
        /*0424*/ 	.short	0x010a
        /*0426*/ 	.byte	0x3f
	.zero		1


	//   ....[55]....
        /*0428*/ 	.word	0x00005e10
        /*042c*/ 	.word	0x00000008
        /*0430*/ 	.word	0x00000000
        /*0434*/ 	.short	0x010a
        /*0436*/ 	.byte	0x3f
	.zero		1


	//   ....[56]....
        /*0438*/ 	.word	0x00005ea0
        /*043c*/ 	.word	0x00000009
        /*0440*/ 	.word	0x00000000
        /*0444*/ 	.short	0x010a
        /*0446*/ 	.byte	0x3f
	.zero		1


	//   ....[57]....
        /*0448*/ 	.word	0x00005f30
        /*044c*/ 	.word	0x00000008
        /*0450*/ 	.word	0x00000000
        /*0454*/ 	.short	0x010a
        /*0456*/ 	.byte	0x3f
	.zero		1


	//   ....[58]....
        /*0458*/ 	.word	0x00005fc0
        /*045c*/ 	.word	0x0000000b
        /*0460*/ 	.word	0x00000000
        /*0464*/ 	.short	0x010a
        /*0466*/ 	.byte	0x3f
	.zero		1


	//   ....[59]....
        /*0468*/ 	.word	0x00006050
        /*046c*/ 	.word	0x00000003
        /*0470*/ 	.word	0x00000000
        /*0474*/ 	.short	0x010a
        /*0476*/ 	.byte	0x3f
	.zero		1


	//   ....[60]....
        /*0478*/ 	.word	0x000060b0
        /*047c*/ 	.word	0x0000003f
        /*0480*/ 	.word	0x00000000
        /*0484*/ 	.short	0x010a
        /*0486*/ 	.byte	0x3f
	.zero		1


	//   ....[61]....
        /*0488*/ 	.word	0x00006100
        /*048c*/ 	.word	0x00000003
        /*0490*/ 	.word	0x00000000
        /*0494*/ 	.short	0x010a
        /*0496*/ 	.byte	0x3f
	.zero		1


	//   ....[62]....
        /*0498*/ 	.word	0x00006160
        /*049c*/ 	.word	0x00000004
        /*04a0*/ 	.word	0x00000000
        /*04a4*/ 	.short	0x010a
        /*04a6*/ 	.byte	0x3f
	.zero		1


	//   ....[63]....
        /*04a8*/ 	.word	0x000061b0
        /*04ac*/ 	.word	0x0000003f
        /*04b0*/ 	.word	0x00000010
        /*04b4*/ 	.short	0x010a
        /*04b6*/ 	.byte	0x3f
	.zero		1


	//   ....[64]....
        /*04b8*/ 	.word	0x00006280
        /*04bc*/ 	.word	0x0000000a
        /*04c0*/ 	.word	0x00000070
        /*04c4*/ 	.short	0x010a
        /*04c6*/ 	.byte	0x3f
	.zero		1


	//   ....[65]....
        /*04c8*/ 	.word	0x00006350
        /*04cc*/ 	.word	0x00000009
        /*04d0*/ 	.word	0x00000000
        /*04d4*/ 	.short	0x010a
        /*04d6*/ 	.byte	0x3f
	.zero		1


	//   ....[66]....
        /*04d8*/ 	.word	0x000063a0
        /*04dc*/ 	.word	0x00000008
        /*04e0*/ 	.word	0x00000000
        /*04e4*/ 	.short	0x010a
        /*04e6*/ 	.byte	0x3f
	.zero		1


	//   ....[67]....
        /*04e8*/ 	.word	0x000063f0
        /*04ec*/ 	.word	0x00000009
        /*04f0*/ 	.word	0x00000000
        /*04f4*/ 	.short	0x010a
        /*04f6*/ 	.byte	0x3f
	.zero		1


	//   ....[68]....
        /*04f8*/ 	.word	0x00006440
        /*04fc*/ 	.word	0x00000008
        /*0500*/ 	.word	0x00000000
        /*0504*/ 	.short	0x010a
        /*0506*/ 	.byte	0x3f
	.zero		1


	//   ....[69]....
        /*0508*/ 	.word	0x00006490
        /*050c*/ 	.word	0x00000009
        /*0510*/ 	.word	0x00000000
        /*0514*/ 	.short	0x010a
        /*0516*/ 	.byte	0x3f
	.zero		1


	//   ....[70]....
        /*0518*/ 	.word	0x000064e0
        /*051c*/ 	.word	0x00000008
        /*0520*/ 	.word	0x00000000
        /*0524*/ 	.short	0x010a
        /*0526*/ 	.byte	0x3f
	.zero		1


	//   ....[71]....
        /*0528*/ 	.word	0x00006530
        /*052c*/ 	.word	0x00000009
        /*0530*/ 	.word	0x00000000
        /*0534*/ 	.short	0x010a
        /*0536*/ 	.byte	0x3f
	.zero		1


	//   ....[72]....
        /*0538*/ 	.word	0x00006580
        /*053c*/ 	.word	0x00000008
        /*0540*/ 	.word	0x00000000
        /*0544*/ 	.short	0x010a
        /*0546*/ 	.byte	0x3f
	.zero		1


	//   ....[73]....
        /*0548*/ 	.word	0x000065d0
        /*054c*/ 	.word	0x00000009
        /*0550*/ 	.word	0x00000000
        /*0554*/ 	.short	0x010a
        /*0556*/ 	.byte	0x3f
	.zero		1


	//   ....[74]....
        /*0558*/ 	.word	0x00006620
        /*055c*/ 	.word	0x00000008
        /*0560*/ 	.word	0x00000000
        /*0564*/ 	.short	0x010a
        /*0566*/ 	.byte	0x3f
	.zero		1


	//   ....[75]....
        /*0568*/ 	.word	0x00006670
        /*056c*/ 	.word	0x00000009
        /*0570*/ 	.word	0x00000000
        /*0574*/ 	.short	0x010a
        /*0576*/ 	.byte	0x3f
	.zero		1


	//   ....[76]....
        /*0578*/ 	.word	0x000066c0
        /*057c*/ 	.word	0x00000008
        /*0580*/ 	.word	0x00000000
        /*0584*/ 	.short	0x010a
        /*0586*/ 	.byte	0x3f
	.zero		1


	//   ....[77]....
        /*0588*/ 	.word	0x00006710
        /*058c*/ 	.word	0x0000000b
        /*0590*/ 	.word	0x00000000
        /*0594*/ 	.short	0x010a
        /*0596*/ 	.byte	0x3f
	.zero		1


	//----- nvinfo : EIATTR_NUM_MBARRIERS
	.align		4
.L_37:
        /*0598*/ 	.byte	0x03, 0x38
        /*059a*/ 	.short	0x0022


	//----- nvinfo : EIATTR_EXIT_INSTR_OFFSETS
	.align		4
        /*059c*/ 	.byte	0x04, 0x1c
        /*059e*/ 	.short	(.L_39 - .L_38)


	//   ....[0]....
.L_38:
        /*05a0*/ 	.word	0x00001300


	//   ....[1]....
        /*05a4*/ 	.word	0x00001360


	//   ....[2]....
        /*05a8*/ 	.word	0x00004b30


	//   ....[3]....
        /*05ac*/ 	.word	0x00004b60


	//   ....[4]....
        /*05b0*/ 	.word	0x000060a0


	//----- nvinfo : EIATTR_MAX_THREADS
	.align		4
.L_39:
        /*05b4*/ 	.byte	0x04, 0x05
        /*05b6*/ 	.short	(.L_41 - .L_40)
.L_40:
        /*05b8*/ 	.word	0x00000180
        /*05bc*/ 	.word	0x00000001
        /*05c0*/ 	.word	0x00000001


	//----- nvinfo : EIATTR_CRS_STACK_SIZE
	.align		4
.L_41:
        /*05c4*/ 	.byte	0x04, 0x1e
        /*05c6*/ 	.short	(.L_43 - .L_42)
.L_42:
        /*05c8*/ 	.word	0x00000000


	//----- nvinfo : EIATTR_CBANK_PARAM_SIZE
	.align		4
.L_43:
        /*05cc*/ 	.byte	0x03, 0x19
        /*05ce*/ 	.short	0x0470


	//----- nvinfo : EIATTR_PARAM_CBANK
	.align		4
        /*05d0*/ 	.byte	0x04, 0x0a
        /*05d2*/ 	.short	(.L_45 - .L_44)
	.align		4
.L_44:
        /*05d4*/ 	.word	index@(.nv.constant0._ZN7cutlass13device_kernelINS_4gemm6kernel13GemmUniversalIN4cute5tupleIJiiiiEEENS1_10collective13CollectiveMmaINS1_34MainloopSm90TmaGmmaWarpSpecializedILi14ENS5_IJNS4_1CILi1EEESB_SB_EEENS1_32KernelTmaWarpSpecializedPingpongEEENS5_IJNSA_ILi64EEESF_SF_EEENS_6half_tENS5_IJSB_llEEESH_NS5_IJlSB_lEEENS4_8TiledMMAINS4_8MMA_AtomIJNS4_4SM904GMMA25MMA_64x64x16_F32F16F16_SSILNSN_5MajorE1ELSP_0ELNSN_7ScaleInE1ELSQ_1EEEEEENS4_6LayoutISC_NS5_IJNSA_ILi0EEESU_SU_EEEEENS5_IJNS4_10UnderscoreESX_SX_EEEEENS4_13SM90_TMA_LOADENS4_14ComposedLayoutINS4_7SwizzleILi3ELi4ELi3EEENS4_18smem_ptr_flag_bitsILi16EEENST_INS5_IJSF_NSA_ILi8EEEEEENS5_IJSB_SF_EEEEEEEvNS4_8identityES10_NS11_IS13_S15_NST_INS5_IJS16_SF_EEENS5_IJSF_SB_EEEEEEEvS1B_EENS_8epilogue10collective6detail29Sm90TmaWarpSpecializedAdapterINS1I_15DefaultEpilogueISH_SJ_SJ_NS1H_6thread17LinearCombinationISH_Li1EffLNS1M_9ScaleType4KindE0ELNS_15FloatRoundStyleE2ESH_EENS1_15EpilogueDefaultEEEEEvvEEEEvNT_6ParamsE)
        /*05d8*/ 	.short	0x0210
        /*05da*/ 	.short	0x0470


	//----- nvinfo : EIATTR_SW_WAR
	.align		4
.L_45:
        /*05dc*/ 	.byte	0x04, 0x36
        /*05de*/ 	.short	(.L_47 - .L_46)
.L_46:
        /*05e0*/ 	.word	0x00000008
.L_47:


//--------------------- .nv.callgraph             --------------------------
	.section	.nv.callgraph,"",@"SHT_CUDA_CALLGRAPH"
	.align	4
	.sectionentsize	8
	.align		4
        /*0000*/ 	.word	0x00000000
	.align		4
        /*0004*/ 	.word	0xffffffff
	.align		4
        /*0008*/ 	.word	index@(_ZN7cutlass13device_kernelINS_4gemm6kernel13GemmUniversalIN4cute5tupleIJiiiiEEENS1_10collective13CollectiveMmaINS1_34MainloopSm90TmaGmmaWarpSpecializedILi14ENS5_IJNS4_1CILi1EEESB_SB_EEENS1_32KernelTmaWarpSpecializedPingpongEEENS5_IJNSA_ILi64EEESF_SF_EEENS_6half_tENS5_IJSB_llEEESH_NS5_IJlSB_lEEENS4_8TiledMMAINS4_8MMA_AtomIJNS4_4SM904GMMA25MMA_64x64x16_F32F16F16_SSILNSN_5MajorE1ELSP_0ELNSN_7ScaleInE1ELSQ_1EEEEEENS4_6LayoutISC_NS5_IJNSA_ILi0EEESU_SU_EEEEENS5_IJNS4_10UnderscoreESX_SX_EEEEENS4_13SM90_TMA_LOADENS4_14ComposedLayoutINS4_7SwizzleILi3ELi4ELi3EEENS4_18smem_ptr_flag_bitsILi16EEENST_INS5_IJSF_NSA_ILi8EEEEEENS5_IJSB_SF_EEEEEEEvNS4_8identityES10_NS11_IS13_S15_NST_INS5_IJS16_SF_EEENS5_IJSF_SB_EEEEEEEvS1B_EENS_8epilogue10collective6detail29Sm90TmaWarpSpecializedAdapterINS1I_15DefaultEpilogueISH_SJ_SJ_NS1H_6thread17LinearCombinationISH_Li1EffLNS1M_9ScaleType4KindE0ELNS_15FloatRoundStyleE2ESH_EENS1_15EpilogueDefaultEEEEEvvEEEEvNT_6ParamsE)
	.align		4
        /*000c*/ 	.word	index@(__assertfail)
	.align		4
        /*0010*/ 	.word	0x00000000
	.align		4
        /*0014*/ 	.word	0xfffffffe
	.align		4
        /*0018*/ 	.word	0x00000000
	.align		4
        /*001c*/ 	.word	0xfffffffd
	.align		4
        /*0020*/ 	.word	0x00000000
	.align		4
        /*0024*/ 	.word	0xfffffffc


//--------------------- .nv.constant4             --------------------------
	.section	.nv.constant4,"a",@progbits
	.align	8
	.align		8
.nv.constant4:
        /*0000*/ 	.dword	__assertfail
	.align		8
        /*0008*/ 	.dword	__unnamed_1
	.align		8
        /*0010*/ 	.dword	_ZN39_INTERNAL_68623ad9_4_k_cu_882d5b3c_29654cuda3std3__45__cpo5beginE
	.align		8
        /*0018*/ 	.dword	_ZN39_INTERNAL_68623ad9_4_k_cu_882d5b3c_29654cuda3std3__45__cpo3endE
	.align		8
        /*0020*/ 	.dword	_ZN39_INTERNAL_68623ad9_4_k_cu_882d5b3c_29654cuda3std3__45__cpo6cbeginE
	.align		8
        /*0028*/ 	.dword	_ZN39_INTERNAL_68623ad9_4_k_cu_882d5b3c_29654cuda3std3__45__cpo4cendE
	.align		8
        /*0030*/ 	.dword	_ZN39_INTERNAL_68623ad9_4_k_cu_882d5b3c_29654cuda3std3__441_GLOBAL__N__68623ad9_4_k_cu_882d5b3c_29656ignoreE
	.align		8
        /*0038*/ 	.dword	_ZN39_INTERNAL_68623ad9_4_k_cu_882d5b3c_29654cuda3std3__419piecewise_constructE
	.align		8
        /*0040*/ 	.dword	_ZN39_INTERNAL_68623ad9_4_k_cu_882d5b3c_29654cuda3std3__48in_placeE
	.align		8
        /*0048*/ 	.dword	_ZN39_INTERNAL_68623ad9_4_k_cu_882d5b3c_29654cuda3std6ranges3__45__cpo4swapE
	.align		8
        /*0050*/ 	.dword	_ZN39_INTERNAL_68623ad9_4_k_cu_882d5b3c_29654cuda3std6ranges3__45__cpo9iter_moveE
	.align		8
        /*0058*/ 	.dword	_ZN39_INTERNAL_68623ad9_4_k_cu_882d5b3c_29654cute7productE
	.align		8
        /*0060*/ 	.dword	_ZN39_INTERNAL_68623ad9_4_k_cu_882d5b3c_29654cute1_E
	.align		8
        /*0068*/ 	.dword	$str$22
	.align		8
        /*0070*/ 	.dword	$str$23


//--------------------- .text._ZN7cutlass13device_kernelINS_4gemm6kernel13GemmUniversalIN4cute5tupleIJiiiiEEENS1_10collective13CollectiveMmaINS1_34MainloopSm90TmaGmmaWarpSpecializedILi14ENS5_IJNS4_1CILi1EEESB_SB_EEENS1_32KernelTmaWarpSpecializedPingpongEEENS5_IJNSA_ILi64EEESF_SF_EEENS_6half_tENS5_IJSB_llEEESH_NS5_IJlSB_lEEENS4_8TiledMMAINS4_8MMA_AtomIJNS4_4SM904GMMA25MMA_64x64x16_F32F16F16_SSILNSN_5MajorE1ELSP_0ELNSN_7ScaleInE1ELSQ_1EEEEEENS4_6LayoutISC_NS5_IJNSA_ILi0EEESU_SU_EEEEENS5_IJNS4_10UnderscoreESX_SX_EEEEENS4_13SM90_TMA_LOADENS4_14ComposedLayoutINS4_7SwizzleILi3ELi4ELi3EEENS4_18smem_ptr_flag_bitsILi16EEENST_INS5_IJSF_NSA_ILi8EEEEEENS5_IJSB_SF_EEEEEEEvNS4_8identityES10_NS11_IS13_S15_NST_INS5_IJS16_SF_EEENS5_IJSF_SB_EEEEEEEvS1B_EENS_8epilogue10collective6detail29Sm90TmaWarpSpecializedAdapterINS1I_15DefaultEpilogueISH_SJ_SJ_NS1H_6thread17LinearCombinationISH_Li1EffLNS1M_9ScaleType4KindE0ELNS_15FloatRoundStyleE2ESH_EENS1_15EpilogueDefaultEEEEEvvEEEEvNT_6ParamsE --------------------------
	.section	.text._ZN7cutlass13device_kernelINS_4gemm6kernel13GemmUniversalIN4cute5tupleIJiiiiEEENS1_10collective13CollectiveMmaINS1_34MainloopSm90TmaGmmaWarpSpecializedILi14ENS5_IJNS4_1CILi1EEESB_SB_EEENS1_32KernelTmaWarpSpecializedPingpongEEENS5_IJNSA_ILi64EEESF_SF_EEENS_6half_tENS5_IJSB_llEEESH_NS5_IJlSB_lEEENS4_8TiledMMAINS4_8MMA_AtomIJNS4_4SM904GMMA25MMA_64x64x16_F32F16F16_SSILNSN_5MajorE1ELSP_0ELNSN_7ScaleInE1ELSQ_1EEEEEENS4_6LayoutISC_NS5_IJNSA_ILi0EEESU_SU_EEEEENS5_IJNS4_10UnderscoreESX_SX_EEEEENS4_13SM90_TMA_LOADENS4_14ComposedLayoutINS4_7SwizzleILi3ELi4ELi3EEENS4_18smem_ptr_flag_bitsILi16EEENST_INS5_IJSF_NSA_ILi8EEEEEENS5_IJSB_SF_EEEEEEEvNS4_8identityES10_NS11_IS13_S15_NST_INS5_IJS16_SF_EEENS5_IJSF_SB_EEEEEEEvS1B_EENS_8epilogue10collective6detail29Sm90TmaWarpSpecializedAdapterINS1I_15DefaultEpilogueISH_SJ_SJ_NS1H_6thread17LinearCombinationISH_Li1EffLNS1M_9ScaleType4KindE0ELNS_15FloatRoundStyleE2ESH_EENS1_15EpilogueDefaultEEEEEvvEEEEvNT_6ParamsE,"ax",@progbits
	.align	128
.text._ZN7cutlass13device_kernelINS_4gemm6kernel13GemmUniversalIN4cute5tupleIJiiiiEEENS1_10collective13CollectiveMmaINS1_34MainloopSm90TmaGmmaWarpSpecializedILi14ENS5_IJNS4_1CILi1EEESB_SB_EEENS1_32KernelTmaWarpSpecializedPingpongEEENS5_IJNSA_ILi64EEESF_SF_EEENS_6half_tENS5_IJSB_llEEESH_NS5_IJlSB_lEEENS4_8TiledMMAINS4_8MMA_AtomIJNS4_4SM904GMMA25MMA_64x64x16_F32F16F16_SSILNSN_5MajorE1ELSP_0ELNSN_7ScaleInE1ELSQ_1EEEEEENS4_6LayoutISC_NS5_IJNSA_ILi0EEESU_SU_EEEEENS5_IJNS4_10UnderscoreESX_SX_EEEEENS4_13SM90_TMA_LOADENS4_14ComposedLayoutINS4_7SwizzleILi3ELi4ELi3EEENS4_18smem_ptr_flag_bitsILi16EEENST_INS5_IJSF_NSA_ILi8EEEEEENS5_IJSB_SF_EEEEEEEvNS4_8identityES10_NS11_IS13_S15_NST_INS5_IJS16_SF_EEENS5_IJSF_SB_EEEEEEEvS1B_EENS_8epilogue10collective6detail29Sm90TmaWarpSpecializedAdapterINS1I_15DefaultEpilogueISH_SJ_SJ_NS1H_6thread17LinearCombinationISH_Li1EffLNS1M_9ScaleType4KindE0ELNS_15FloatRoundStyleE2ESH_EENS1_15EpilogueDefaultEEEEEvvEEEEvNT_6ParamsE:
        .type           _ZN7cutlass13device_kernelINS_4gemm6kernel13GemmUniversalIN4cute5tupleIJiiiiEEENS1_10collective13CollectiveMmaINS1_34MainloopSm90TmaGmmaWarpSpecializedILi14ENS5_IJNS4_1CILi1EEESB_SB_EEENS1_32KernelTmaWarpSpecializedPingpongEEENS5_IJNSA_ILi64EEESF_SF_EEENS_6half_tENS5_IJSB_llEEESH_NS5_IJlSB_lEEENS4_8TiledMMAINS4_8MMA_AtomIJNS4_4SM904GMMA25MMA_64x64x16_F32F16F16_SSILNSN_5MajorE1ELSP_0ELNSN_7ScaleInE1ELSQ_1EEEEEENS4_6LayoutISC_NS5_IJNSA_ILi0EEESU_SU_EEEEENS5_IJNS4_10UnderscoreESX_SX_EEEEENS4_13SM90_TMA_LOADENS4_14ComposedLayoutINS4_7SwizzleILi3ELi4ELi3EEENS4_18smem_ptr_flag_bitsILi16EEENST_INS5_IJSF_NSA_ILi8EEEEEENS5_IJSB_SF_EEEEEEEvNS4_8identityES10_NS11_IS13_S15_NST_INS5_IJS16_SF_EEENS5_IJSF_SB_EEEEEEEvS1B_EENS_8epilogue10collective6detail29Sm90TmaWarpSpecializedAdapterINS1I_15DefaultEpilogueISH_SJ_SJ_NS1H_6thread17LinearCombinationISH_Li1EffLNS1M_9ScaleType4KindE0ELNS_15FloatRoundStyleE2ESH_EENS1_15EpilogueDefaultEEEEEvvEEEEvNT_6ParamsE,@function
        .size           _ZN7cutlass13device_kernelINS_4gemm6kernel13GemmUniversalIN4cute5tupleIJiiiiEEENS1_10collective13CollectiveMmaINS1_34MainloopSm90TmaGmmaWarpSpecializedILi14ENS5_IJNS4_1CILi1EEESB_SB_EEENS1_32KernelTmaWarpSpecializedPingpongEEENS5_IJNSA_ILi64EEESF_SF_EEENS_6half_tENS5_IJSB_llEEESH_NS5_IJlSB_lEEENS4_8TiledMMAINS4_8MMA_AtomIJNS4_4SM904GMMA25MMA_64x64x16_F32F16F16_SSILNSN_5MajorE1ELSP_0ELNSN_7ScaleInE1ELSQ_1EEEEEENS4_6LayoutISC_NS5_IJNSA_ILi0EEESU_SU_EEEEENS5_IJNS4_10UnderscoreESX_SX_EEEEENS4_13SM90_TMA_LOADENS4_14ComposedLayoutINS4_7SwizzleILi3ELi4ELi3EEENS4_18smem_ptr_flag_bitsILi16EEENST_INS5_IJSF_NSA_ILi8EEEEEENS5_IJSB_SF_EEEEEEEvNS4_8identityES10_NS11_IS13_S15_NST_INS5_IJS16_SF_EEENS5_IJSF_SB_EEEEEEEvS1B_EENS_8epilogue10collective6detail29Sm90TmaWarpSpecializedAdapterINS1I_15DefaultEpilogueISH_SJ_SJ_NS1H_6thread17LinearCombinationISH_Li1EffLNS1M_9ScaleType4KindE0ELNS_15FloatRoundStyleE2ESH_EENS1_15EpilogueDefaultEEEEEvvEEEEvNT_6ParamsE,(.L_x_154 - _ZN7cutlass13device_kernelINS_4gemm6kernel13GemmUniversalIN4cute5tupleIJiiiiEEENS1_10collective13CollectiveMmaINS1_34MainloopSm90TmaGmmaWarpSpecializedILi14ENS5_IJNS4_1CILi1EEESB_SB_EEENS1_32KernelTmaWarpSpecializedPingpongEEENS5_IJNSA_ILi64EEESF_SF_EEENS_6half_tENS5_IJSB_llEEESH_NS5_IJlSB_lEEENS4_8TiledMMAINS4_8MMA_AtomIJNS4_4SM904GMMA25MMA_64x64x16_F32F16F16_SSILNSN_5MajorE1ELSP_0ELNSN_7ScaleInE1ELSQ_1EEEEEENS4_6LayoutISC_NS5_IJNSA_ILi0EEESU_SU_EEEEENS5_IJNS4_10UnderscoreESX_SX_EEEEENS4_13SM90_TMA_LOADENS4_14ComposedLayoutINS4_7SwizzleILi3ELi4ELi3EEENS4_18smem_ptr_flag_bitsILi16EEENST_INS5_IJSF_NSA_ILi8EEEEEENS5_IJSB_SF_EEEEEEEvNS4_8identityES10_NS11_IS13_S15_NST_INS5_IJS16_SF_EEENS5_IJSF_SB_EEEEEEEvS1B_EENS_8epilogue10collective6detail29Sm90TmaWarpSpecializedAdapterINS1I_15DefaultEpilogueISH_SJ_SJ_NS1H_6thread17LinearCombinationISH_Li1EffLNS1M_9ScaleType4KindE0ELNS_15FloatRoundStyleE2ESH_EENS1_15EpilogueDefaultEEEEEvvEEEEvNT_6ParamsE)
        .other          _ZN7cutlass13device_kernelINS_4gemm6kernel13GemmUniversalIN4cute5tupleIJiiiiEEENS1_10collective13CollectiveMmaINS1_34MainloopSm90TmaGmmaWarpSpecializedILi14ENS5_IJNS4_1CILi1EEESB_SB_EEENS1_32KernelTmaWarpSpecializedPingpongEEENS5_IJNSA_ILi64EEESF_SF_EEENS_6half_tENS5_IJSB_llEEESH_NS5_IJlSB_lEEENS4_8TiledMMAINS4_8MMA_AtomIJNS4_4SM904GMMA25MMA_64x64x16_F32F16F16_SSILNSN_5MajorE1ELSP_0ELNSN_7ScaleInE1ELSQ_1EEEEEENS4_6LayoutISC_NS5_IJNSA_ILi0EEESU_SU_EEEEENS5_IJNS4_10UnderscoreESX_SX_EEEEENS4_13SM90_TMA_LOADENS4_14ComposedLayoutINS4_7SwizzleILi3ELi4ELi3EEENS4_18smem_ptr_flag_bitsILi16EEENST_INS5_IJSF_NSA_ILi8EEEEEENS5_IJSB_SF_EEEEEEEvNS4_8identityES10_NS11_IS13_S15_NST_INS5_IJS16_SF_EEENS5_IJSF_SB_EEEEEEEvS1B_EENS_8epilogue10collective6detail29Sm90TmaWarpSpecializedAdapterINS1I_15DefaultEpilogueISH_SJ_SJ_NS1H_6thread17LinearCombinationISH_Li1EffLNS1M_9ScaleType4KindE0ELNS_15FloatRoundStyleE2ESH_EENS1_15EpilogueDefaultEEEEEvvEEEEvNT_6ParamsE,@"STO_CUDA_ENTRY STV_DEFAULT"
_ZN7cutlass13device_kernelINS_4gemm6kernel13GemmUniversalIN4cute5tupleIJiiiiEEENS1_10collective13CollectiveMmaINS1_34MainloopSm90TmaGmmaWarpSpecializedILi14ENS5_IJNS4_1CILi1EEESB_SB_EEENS1_32KernelTmaWarpSpecializedPingpongEEENS5_IJNSA_ILi64EEESF_SF_EEENS_6half_tENS5_IJSB_llEEESH_NS5_IJlSB_lEEENS4_8TiledMMAINS4_8MMA_AtomIJNS4_4SM904GMMA25MMA_64x64x16_F32F16F16_SSILNSN_5MajorE1ELSP_0ELNSN_7ScaleInE1ELSQ_1EEEEEENS4_6LayoutISC_NS5_IJNSA_ILi0EEESU_SU_EEEEENS5_IJNS4_10UnderscoreESX_SX_EEEEENS4_13SM90_TMA_LOADENS4_14ComposedLayoutINS4_7SwizzleILi3ELi4ELi3EEENS4_18smem_ptr_flag_bitsILi16EEENST_INS5_IJSF_NSA_ILi8EEEEEENS5_IJSB_SF_EEEEEEEvNS4_8identityES10_NS11_IS13_S15_NST_INS5_IJS16_SF_EEENS5_IJSF_SB_EEEEEEEvS1B_EENS_8epilogue10collective6detail29Sm90TmaWarpSpecializedAdapterINS1I_15DefaultEpilogueISH_SJ_SJ_NS1H_6thread17LinearCombinationISH_Li1EffLNS1M_9ScaleType4KindE0ELNS_15FloatRoundStyleE2ESH_EENS1_15EpilogueDefaultEEEEEvvEEEEvNT_6ParamsE:
[----:B------:R-:W0:Y:S02]  /*0000*/  LDC R1, c[0x0][0x28] ;  /* 0x00000a00ff017b82 */ /* 0x000e240000000800 */
[----:B0-----:R-:W-:Y:S01]  /*0010*/  VIADD R1, R1, 0xfffffff8 ;  /* 0xfffffff801017836 */ /* 0x001fe20000000000 */
[----:B------:R-:W0:Y:S01]  /*0020*/  S2R R4, SR_TID.X ;  /* 0x0000000000047919 */ /* 0x000e220000002100 */
[----:B------:R-:W-:Y:S01]  /*0030*/  ELECT P0, URZ, PT ;  /* 0x00000000003f782f */ /* 0x000fe20003800000 */
[----:B------:R-:W-:Y:S01]  /*0040*/  BSSY B0, `(.L_x_0) ;  /* 0x000000f000007945 */ /* 0x000fe20003800000 */
[--C-:B0-----:R-:W-:Y:S02]  /*0050*/  SHF.R.U32.HI R0, RZ, 0x5, R4.reuse ;  /* 0x00000005ff007819 */ /* 0x101fe40000011604 */
[----:B------:R-:W-:-:S03]  /*0060*/  SHF.R.U32.HI R5, RZ, 0x7, R4 ;  /* 0x00000007ff057819 */ /* 0x000fc60000011604 */
[----:B------:R-:W0:Y:S04]  /*0070*/  SHFL.IDX PT, R2, R0, RZ, 0x1f ;  /* 0x00001fff00027589 */ /* 0x000e2800000e0000 */
[----:B------:R1:W2:Y:S01]  /*0080*/  SHFL.IDX PT, R8, R5, RZ, 0x1f ;  /* 0x00001fff05087589 */ /* 0x0002a200000e0000 */
[----:B0-----:R-:W-:-:S13]  /*0090*/  ISETP.NE.OR P0, PT, R2, RZ, !P0 ;  /* 0x000000ff0200720c */ /* 0x001fda0004705670 */
[----:B-12---:R-:W-:Y:S05]  /*00a0*/  @P0 BRA `(.L_x_1) ;  /* 0x0000000000200947 */ /* 0x006fea0003800000 */
[----:B------:R-:W-:Y:S02]  /*00b0*/  ULDC.64 UR4, c[0x0][0x198] ;  /* 0x0000660000047ab9 */ /* 0x000fe40000000a00 */
[----:B------:R-:W-:Y:S02]  /*00c0*/  UIADD3 UR6, UP0, UR4, 0xf0, URZ ;  /* 0x000000f004067890 */ /* 0x000fe4000ff1e03f */
[----:B------:R-:W-:Y:S02]  /*00d0*/  UIADD3 UR4, UP1, UR4, 0x1f0, URZ ;  /* 0x000001f004047890 */ /* 0x000fe4000ff3e03f */
[----:B------:R-:W-:Y:S02]  /*00e0*/  UIADD3.X UR7, URZ, UR5, URZ, UP0, !UPT ;  /* 0x000000053f077290 */ /* 0x000fe400087fe43f */
[----:B------:R-:W-:-:S07]  /*00f0*/  UIADD3.X UR5, URZ, UR5, URZ, UP1, !UPT ;  /* 0x000000053f057290 */ /* 0x000fce0008ffe43f */
[----:B------:R0:W-:Y:S02]  /*0100*/  UTMACCTL.PF [UR6] ;  /* 0x00000000060079b9 */ /* 0x0001e40008040000 */
[----:B------:R0:W-:Y:S02]  /*0110*/  UTMACCTL.PF [UR4] ;  /* 0x00000000040079b9 */ /* 0x0001e40008040000 */
[----:B0-----:R-:W-:Y:S01]  /*0120*/  NOP ;  /* 0x0000000000007918 */ /* 0x001fe20000000000 */
.L_x_1:
[----:B------:R-:W-:Y:S05]  /*0130*/  BSYNC B0 ;  /* 0x0000000000007941 */ /* 0x000fea0003800000 */
.L_x_0:
[----:B------:R-:W0:Y:S02]  /*0140*/  SHFL.IDX PT, R3, R0, RZ, 0x1f ;  /* 0x00001fff00037589 */ /* 0x000e2400000e0000 */
[----:B0-----:R-:W-:-:S13]  /*0150*/  ISETP.NE.AND P0, PT, R3, RZ, PT ;  /* 0x000000ff0300720c */ /* 0x001fda0003f05270 */
[----:B------:R-:W-:Y:S05]  /*0160*/  @P0 BRA `(.L_x_2) ;  /* 0x0000000000b40947 */ /* 0x000fea0003800000 */
[----:B------:R-:W-:Y:S01]  /*0170*/  ELECT P0, URZ, PT ;  /* 0x00000000003f782f */ /* 0x000fe20003800000 */
[----:B------:R-:W-:-:S12]  /*0180*/  BSSY B0, `(.L_x_2) ;  /* 0x000002b000007945 */ /* 0x000fd80003800000 */
[----:B------:R-:W-:Y:S05]  /*0190*/  @!P0 BRA `(.L_x_3) ;  /* 0x0000000000a48947 */ /* 0x000fea0003800000 */
[----:B------:R-:W0:Y:S01]  /*01a0*/  S2UR UR8, SR_CgaCtaId ;  /* 0x00000000000879c3 */ /* 0x000e220000008800 */
[----:B------:R-:W-:Y:S01]  /*01b0*/  UMOV UR4, 0x400 ;  /* 0x0000040000047882 */ /* 0x000fe20000000000 */
[----:B------:R-:W-:Y:S01]  /*01c0*/  UMOV UR5, 0x1 ;  /* 0x0000000100057882 */ /* 0x000fe20000000000 */
[----:B------:R-:W-:Y:S02]  /*01d0*/  UMOV UR6, 0x80 ;  /* 0x0000008000067882 */ /* 0x000fe40000000000 */
[----:B------:R-:W-:-:S04]  /*01e0*/  UIADD3 UR6, -UR6, 0x100000, URZ ;  /* 0x0010000006067890 */ /* 0x000fc8000fffe13f */
[----:B------:R-:W-:Y:S02]  /*01f0*/  USHF.L.U32 UR7, UR6, 0xb, URZ ;  /* 0x0000000b06077899 */ /* 0x000fe4000800063f */
[----:B------:R-:W-:Y:S02]  /*0200*/  USHF.L.U32 UR6, UR6, 0x1, URZ ;  /* 0x0000000106067899 */ /* 0x000fe4000800063f */
[----:B0-----:R-:W-:Y:S02]  /*0210*/  ULEA UR8, UR8, UR4, 0x18 ;  /* 0x0000000408087291 */ /* 0x001fe4000f8ec03f */
[----:B------:R-:W-:-:S04]  /*0220*/  UIADD3 UR4, -UR5, 0x100000, URZ ;  /* 0x0010000005047890 */ /* 0x000fc8000fffe13f */
[----:B------:R-:W-:Y:S02]  /*0230*/  USHF.L.U32 UR5, UR4, 0xb, URZ ;  /* 0x0000000b04057899 */ /* 0x000fe4000800063f */
[----:B------:R-:W-:Y:S01]  /*0240*/  USHF.L.U32 UR4, UR4, 0x1, URZ ;  /* 0x0000000104047899 */ /* 0x000fe2000800063f */
[----:B------:R-:W0:Y:S11]  /*0250*/  FENCE.VIEW.ASYNC.S ;  /* 0x00000000000073c6 */ /* 0x000e360000000000 */
[----:B0-----:R0:W1:Y:S01]  /*0260*/  SYNCS.EXCH.64 URZ, [UR8], UR4 ;  /* 0x00000004083f75b2 */ /* 0x0010620008000100 */
[----:B------:R0:W2:Y:S01]  /*0270*/  SYNCS.EXCH.64 URZ, [UR8+0x70], UR6 ;  /* 0x00007006083f75b2 */ /* 0x0000a20008000100 */
[----:B------:R0:W3:Y:S01]  /*0280*/  SYNCS.EXCH.64 URZ, [UR8+0x8], UR4 ;  /* 0x00000804083f75b2 */ /* 0x0000e20008000100 */
[----:B------:R0:W4:Y:S01]  /*0290*/  SYNCS.EXCH.64 URZ, [UR8+0x78], UR6 ;  /* 0x00007806083f75b2 */ /* 0x0001220008000100 */
[----:B------:R0:W0:Y:S01]  /*02a0*/  SYNCS.EXCH.64 URZ, [UR8+0x10], UR4 ;  /* 0x00001004083f75b2 */ /* 0x0000220008000100 */
        /* <DEDUP_REMOVED lines=23> */
[----:B-1234-:R-:W-:Y:S01]  /*0420*/  NOP ;  /* 0x0000000000007918 */ /* 0x01efe20000000000 */
.L_x_3:
[----:B0-----:R-:W-:Y:S05]  /*0430*/  BSYNC B0 ;  /* 0x0000000000007941 */ /* 0x001fea0003800000 */
.L_x_2:
[----:B------:R-:W0:Y:S01]  /*0440*/  SHFL.IDX PT, R6, R0, RZ, 0x1f ;  /* 0x00001fff00067589 */ /* 0x000e2200000e0000 */
[----:B------:R-:W-:Y:S01]  /*0450*/  ELECT P0, URZ, PT ;  /* 0x00000000003f782f */ /* 0x000fe20003800000 */
[----:B------:R-:W-:Y:S01]  /*0460*/  NOP ;  /* 0x0000000000007918 */ /* 0x000fe20000000000 */
[----:B------:R-:W-:Y:S01]  /*0470*/  ELECT P1, URZ, PT ;  /* 0x00000000003f782f */ /* 0x000fe20003820000 */
[----:B------:R-:W1:Y:S01]  /*0480*/  SHFL.IDX PT, R3, R0, RZ, 0x1f ;  /* 0x00001fff00037589 */ /* 0x000e6200000e0000 */
[----:B------:R-:W-:Y:S01]  /*0490*/  UMOV UR4, 0x20 ;  /* 0x0000002000047882 */ /* 0x000fe20000000000 */
[----:B------:R-:W-:Y:S01]  /*04a0*/  UMOV UR11, 0x80 ;  /* 0x00000080000b7882 */ /* 0x000fe20000000000 */
[----:B------:R-:W-:Y:S01]  /*04b0*/  NOP ;  /* 0x0000000000007918 */ /* 0x000fe20000000000 */
[C---:B------:R-:W-:Y:S01]  /*04c0*/  VIADD R33, R8.reuse, 0xffffffff ;  /* 0xffffffff08217836 */ /* 0x040fe20000000000 */
[----:B------:R-:W2:Y:S01]  /*04d0*/  SHFL.IDX PT, R5, R5, RZ, 0x1f ;  /* 0x00001fff05057589 */ /* 0x000ea200000e0000 */
[----:B------:R-:W-:Y:S01]  /*04e0*/  ULDC.64 UR36, c[0x0][0x208] ;  /* 0x0000820000247ab9 */ /* 0x000fe20000000a00 */
[----:B------:R-:W-:-:S02]  /*04f0*/  ISETP.NE.AND P2, PT, R8, RZ, PT ;  /* 0x000000ff0800720c */ /* 0x000fc40003f45270 */
[----:B------:R-:W-:Y:S02]  /*0500*/  ISETP.GE.U32.AND P3, PT, R33, 0x2, PT ;  /* 0x000000022100780c */ /* 0x000fe40003f66070 */
[----:B0-----:R-:W-:Y:S02]  /*0510*/  ISETP.NE.OR P0, PT, R6, RZ, !P0 ;  /* 0x000000ff0600720c */ /* 0x001fe40004705670 */
[----:B-1----:R-:W-:Y:S02]  /*0520*/  ISETP.NE.OR P1, PT, R3, RZ, !P1 ;  /* 0x000000ff0300720c */ /* 0x002fe40004f25670 */
[----:B------:R-:W-:-:S04]  /*0530*/  SHF.R.S32.HI R3, RZ, 0x1f, R2 ;  /* 0x0000001fff037819 */ /* 0x000fc80000011402 */
[----:B------:R-:W-:-:S05]  /*0540*/  LEA.HI R3, R3, R2, RZ, 0x2 ;  /* 0x0000000203037211 */ /* 0x000fca00078f10ff */
[----:B------:R-:W-:Y:S01]  /*0550*/  VOTEU.ALL UP0, P0 ;  /* 0x00000000003f7886 */ /* 0x000fe20000000000 */
[----:B------:R-:W-:Y:S01]  /*0560*/  LOP3.LUT R3, R3, 0xfffffffc, RZ, 0xc0, !PT ;  /* 0xfffffffc03037812 */ /* 0x000fe200078ec0ff */
[----:B------:R-:W-:-:S03]  /*0570*/  VOTEU.ALL UP1, P1 ;  /* 0x00000000003f7886 */ /* 0x000fc60000820000 */
[----:B------:R-:W0:Y:S01]  /*0580*/  @!UP0 S2UR UR7, SR_CgaCtaId ;  /* 0x00000000000789c3 */ /* 0x000e220000008800 */
[----:B------:R-:W-:Y:S01]  /*0590*/  @!UP0 UMOV UR6, 0x400 ;  /* 0x0000040000068882 */ /* 0x000fe20000000000 */
[----:B------:R-:W-:-:S04]  /*05a0*/  @!UP0 UIADD3 UR4, -UR4, 0x100000, URZ ;  /* 0x0010000004048890 */ /* 0x000fc8000fffe13f */
[----:B------:R-:W-:Y:S02]  /*05b0*/  @!UP0 USHF.L.U32 UR5, UR4, 0xb, URZ ;  /* 0x0000000b04058899 */ /* 0x000fe4000800063f */
[----:B------:R-:W-:Y:S01]  /*05c0*/  @!UP0 USHF.L.U32 UR4, UR4, 0x1, URZ ;  /* 0x0000000104048899 */ /* 0x000fe2000800063f */
[----:B------:R-:W-:Y:S01]  /*05d0*/  IMAD.IADD R0, R2, 0x1, -R3 ;  /* 0x0000000102007824 */ /* 0x000fe200078e0a03 */
[----:B------:R-:W-:Y:S01]  /*05e0*/  @!UP1 UMOV UR9, 0x400 ;  /* 0x0000040000099882 */ /* 0x000fe20000000000 */
[----:B------:R-:W-:Y:S01]  /*05f0*/  VOTEU.ALL UP2, P1 ;  /* 0x00000000003f7886 */ /* 0x000fe20000840000 */
[----:B------:R-:W-:Y:S01]  /*0600*/  VOTEU.ALL UP3, P1 ;  /* 0x00000000003f7886 */ /* 0x000fe20000860000 */
[----:B------:R-:W-:Y:S01]  /*0610*/  VOTEU.ALL UP4, P1 ;  /* 0x00000000003f7886 */ /* 0x000fe20000880000 */
[----:B------:R-:W1:Y:S01]  /*0620*/  @!UP1 S2UR UR10, SR_CgaCtaId ;  /* 0x00000000000a99c3 */ /* 0x000e620000008800 */
[----:B------:R-:W-:Y:S01]  /*0630*/  VOTEU.ALL UP5, P1 ;  /* 0x00000000003f7886 */ /* 0x000fe200008a0000 */
[----:B------:R-:W-:-:S04]  /*0640*/  SHF.R.S32.HI R3, RZ, 0x1f, R4 ;  /* 0x0000001fff037819 */ /* 0x000fc80000011404 */
[----:B------:R-:W-:-:S04]  /*0650*/  LEA.HI R3, R3, R4, RZ, 0x7 ;  /* 0x0000000403037211 */ /* 0x000fc800078f38ff */
[----:B------:R-:W-:-:S05]  /*0660*/  LOP3.LUT R3, R3, 0xffffff80, RZ, 0xc0, !PT ;  /* 0xffffff8003037812 */ /* 0x000fca00078ec0ff */
[----:B------:R-:W-:Y:S01]  /*0670*/  IMAD.IADD R3, R4, 0x1, -R3 ;  /* 0x0000000104037824 */ /* 0x000fe200078e0a03 */
[----:B0-----:R-:W-:Y:S02]  /*0680*/  @!UP0 ULEA UR8, UR7, UR6, 0x18 ;  /* 0x0000000607088291 */ /* 0x001fe4000f8ec03f */
[----:B------:R-:W-:-:S04]  /*0690*/  @!UP1 UIADD3 UR6, -UR11, 0x100000, URZ ;  /* 0x001000000b069890 */ /* 0x000fc8000fffe13f */
[----:B------:R-:W-:Y:S02]  /*06a0*/  @!UP1 USHF.L.U32 UR7, UR6, 0xb, URZ ;  /* 0x0000000b06079899 */ /* 0x000fe4000800063f */
[----:B------:R-:W-:Y:S01]  /*06b0*/  @!UP1 USHF.L.U32 UR6, UR6, 0x1, URZ ;  /* 0x0000000106069899 */ /* 0x000fe2000800063f */
[----:B------:R-:W-:Y:S01]  /*06c0*/  VOTEU.ALL UP0, P0 ;  /* 0x00000000003f7886 */ /* 0x000fe20000000000 */
[----:B-1----:R-:W-:Y:S01]  /*06d0*/  @!UP1 ULEA UR9, UR10, UR9, 0x18 ;  /* 0x000000090a099291 */ /* 0x002fe2000f8ec03f */
[----:B------:R-:W-:Y:S02]  /*06e0*/  VOTEU.ALL UP1, P0 ;  /* 0x00000000003f7886 */ /* 0x000fe40000020000 */
[----:B------:R-:W-:Y:S01]  /*06f0*/  ULDC.64 UR10, c[0x0][0x598] ;  /* 0x00016600000a7ab9 */ /* 0x000fe20000000a00 */
[----:B------:R-:W-:Y:S01]  /*0700*/  ISETP.NE.AND P0, PT, R0, 0x3, PT ;  /* 0x000000030000780c */ /* 0x000fe20003f05270 */
[----:B------:R-:W0:Y:S02]  /*0710*/  FENCE.VIEW.ASYNC.S ;  /* 0x00000000000073c6 */ /* 0x000e240000000000 */
[----:B0-----:R0:W1:Y:S01]  /*0720*/  @!UP0 SYNCS.EXCH.64 URZ, [UR8+0x110], UR4 ;  /* 0x00011004083f85b2 */ /* 0x0010620008000100 */
[----:B------:R-:W-:-:S02]  /*0730*/  ISETP.NE.U32.AND P1, PT, RZ, UR10, PT ;  /* 0x0000000aff007c0c */ /* 0x000fc4000bf25070 */
[----:B------:R-:W-:Y:S02]  /*0740*/  ISETP.EQ.OR P0, PT, R0, RZ, !P0 ;  /* 0x000000ff0000720c */ /* 0x000fe40004702670 */
[----:B------:R-:W-:Y:S02]  /*0750*/  ISETP.NE.AND.EX P1, PT, RZ, UR11, PT, P1 ;  /* 0x0000000bff007c0c */ /* 0x000fe4000bf25310 */
[----:B------:R-:W-:-:S04]  /*0760*/  ISETP.EQ.AND P0, PT, R8, RZ, P0 ;  /* 0x000000ff0800720c */ /* 0x000fc80000702270 */
[----:B------:R-:W-:-:S04]  /*0770*/  SEL R16, RZ, 0x1, !P0 ;  /* 0x00000001ff107807 */ /* 0x000fc80004000000 */
[----:B------:R-:W-:Y:S01]  /*0780*/  SEL R16, R16, 0x2, P3 ;  /* 0x0000000210107807 */ /* 0x000fe20001800000 */
[----:B------:R0:W1:Y:S01]  /*0790*/  @!UP1 SYNCS.EXCH.64 URZ, [UR8+0x118], UR4 ;  /* 0x00011804083f95b2 */ /* 0x0000620008000100 */
[----:B------:R-:W-:Y:S01]  /*07a0*/  NOP ;  /* 0x0000000000007918 */ /* 0x000fe20000000000 */
[----:B------:R0:W1:Y:S01]  /*07b0*/  @!UP2 SYNCS.EXCH.64 URZ, [UR9+0xf0], UR6 ;  /* 0x0000f006093fa5b2 */ /* 0x0000620008000100 */
[----:B------:R0:W1:Y:S01]  /*07c0*/  @!UP3 SYNCS.EXCH.64 URZ, [UR9+0xf8], UR6 ;  /* 0x0000f806093fb5b2 */ /* 0x0000620008000100 */
[----:B------:R0:W1:Y:S01]  /*07d0*/  @!UP4 SYNCS.EXCH.64 URZ, [UR9+0x100], UR6 ;  /* 0x00010006093fc5b2 */ /* 0x0000620008000100 */
[----:B------:R0:W1:Y:S01]  /*07e0*/  @!UP5 SYNCS.EXCH.64 URZ, [UR9+0x108], UR6 ;  /* 0x00010806093fd5b2 */ /* 0x0000620008000100 */
[----:B------:R-:W-:Y:S01]  /*07f0*/  NOP ;  /* 0x0000000000007918 */ /* 0x000fe20000000000 */
[----:B-1----:R-:W-:Y:S06]  /*0800*/  BAR.SYNC.DEFER_BLOCKING 0x0 ;  /* 0x0000000000007b1d */ /* 0x002fec0000010000 */
[----:B0-2---:R-:W-:Y:S05]  /*0810*/  @!P1 BRA `(.L_x_4) ;  /* 0x00000000001c9947 */ /* 0x005fea0003800000 */
[----:B------:R-:W0:Y:S02]  /*0820*/  LDC.64 R6, c[0x0][0x598] ;  /* 0x00016600ff067b82 */ /* 0x000e240000000a00 */
[----:B0-----:R-:W2:Y:S02]  /*0830*/  LDG.E.64 R6, desc[UR36][R6.64] ;  /* 0x0000002406067981 */ /* 0x001ea4000c1e1b00 */
[----:B--2---:R-:W-:-:S04]  /*0840*/  ISETP.NE.U32.AND P0, PT, R6, RZ, PT ;  /* 0x000000ff0600720c */ /* 0x004fc80003f05070 */
[----:B------:R-:W-:-:S13]  /*0850*/  ISETP.NE.AND.EX P0, PT, R7, RZ, PT, P0 ;  /* 0x000000ff0700720c */ /* 0x000fda0003f05300 */
[----:B------:R-:W-:Y:S05]  /*0860*/  @!P0 BRA `(.L_x_4) ;  /* 0x0000000000088947 */ /* 0x000fea0003800000 */
[----:B------:R1:W5:Y:S01]  /*0870*/  LD.E R56, desc[UR36][R6.64] ;  /* 0x0000002406387980 */ /* 0x000362000c101900 */
[----:B------:R-:W-:Y:S05]  /*0880*/  BRA `(.L_x_5) ;  /* 0x0000000000247947 */ /* 0x000fea0003800000 */
.L_x_4:
[----:B------:R-:W-:Y:S02]  /*0890*/  ULDC.64 UR4, c[0x0][0x588] ;  /* 0x0001620000047ab9 */ /* 0x000fe40000000a00 */
[----:B------:R-:W-:-:S04]  /*08a0*/  ISETP.NE.U32.AND P0, PT, RZ, UR4, PT ;  /* 0x00000004ff007c0c */ /* 0x000fc8000bf05070 */
[----:B------:R-:W-:-:S13]  /*08b0*/  ISETP.NE.AND.EX P0, PT, RZ, UR5, PT, P0 ;  /* 0x00000005ff007c0c */ /* 0x000fda000bf05300 */
[----:B------:R-:W-:Y:S05]  /*08c0*/  @!P0 BRA `(.L_x_6) ;  /* 0x00000000000c8947 */ /* 0x000fea0003800000 */
[----:B------:R-:W0:Y:S02]  /*08d0*/  LDC.64 R56, c[0x0][0x588] ;  /* 0x00016200ff387b82 */ /* 0x000e240000000a00 */
[----:B0-----:R0:W5:Y:S01]  /*08e0*/  LDG.E R56, desc[UR36][R56.64] ;  /* 0x0000002438387981 */ /* 0x001162000c1e1900 */
[----:B------:R-:W-:Y:S05]  /*08f0*/  BRA `(.L_x_5) ;  /* 0x0000000000087947 */ /* 0x000fea0003800000 */
.L_x_6:
[----:B------:R-:W-:Y:S02]  /*0900*/  ULDC UR4, c[0x0][0x580] ;  /* 0x0001600000047ab9 */ /* 0x000fe40000000800 */
[----:B------:R-:W-:-:S07]  /*0910*/  IMAD.U32 R56, RZ, RZ, UR4 ;  /* 0x00000004ff387e24 */ /* 0x000fce000f8e00ff */
.L_x_5:
[----:B------:R-:W-:Y:S02]  /*0920*/  ULDC.64 UR4, c[0x0][0x5a0] ;  /* 0x0001680000047ab9 */ /* 0x000fe40000000a00 */
[----:B------:R-:W-:-:S04]  /*0930*/  ISETP.NE.U32.AND P0, PT, RZ, UR4, PT ;  /* 0x00000004ff007c0c */ /* 0x000fc8000bf05070 */
[----:B------:R-:W-:-:S13]  /*0940*/  ISETP.NE.AND.EX P0, PT, RZ, UR5, PT, P0 ;  /* 0x00000005ff007c0c */ /* 0x000fda000bf05300 */
[----:B------:R-:W-:Y:S05]  /*0950*/  @!P0 BRA `(.L_x_7) ;  /* 0x00000000001c8947 */ /* 0x000fea0003800000 */
[----:B-1----:R-:W1:Y:S02]  /*0960*/  LDC.64 R6, c[0x0][0x5a0] ;  /* 0x00016800ff067b82 */ /* 0x002e640000000a00 */
[----:B-1----:R-:W2:Y:S02]  /*0970*/  LDG.E.64 R6, desc[UR36][R6.64] ;  /* 0x0000002406067981 */ /* 0x002ea4000c1e1b00 */
[----:B--2---:R-:W-:-:S04]  /*0980*/  ISETP.NE.U32.AND P0, PT, R6, RZ, PT ;  /* 0x000000ff0600720c */ /* 0x004fc80003f05070 */
[----:B------:R-:W-:-:S13]  /*0990*/  ISETP.NE.AND.EX P0, PT, R7, RZ, PT, P0 ;  /* 0x000000ff0700720c */ /* 0x000fda0003f05300 */
[----:B------:R-:W-:Y:S05]  /*09a0*/  @!P0 BRA `(.L_x_7) ;  /* 0x0000000000088947 */ /* 0x000fea0003800000 */
[----:B0-----:R2:W5:Y:S01]  /*09b0*/  LD.E R57, desc[UR36][R6.64] ;  /* 0x0000002406397980 */ /* 0x001562000c101900 */
[----:B------:R-:W-:Y:S05]  /*09c0*/  BRA `(.L_x_8) ;  /* 0x0000000000247947 */ /* 0x000fea0003800000 */
.L_x_7:
[----:B------:R-:W-:Y:S02]  /*09d0*/  ULDC.64 UR4, c[0x0][0x590] ;  /* 0x0001640000047ab9 */ /* 0x000fe40000000a00 */
[----:B------:R-:W-:-:S04]  /*09e0*/  ISETP.NE.U32.AND P0, PT, RZ, UR4, PT ;  /* 0x00000004ff007c0c */ /* 0x000fc8000bf05070 */
[----:B------:R-:W-:-:S13]  /*09f0*/  ISETP.NE.AND.EX P0, PT, RZ, UR5, PT, P0 ;  /* 0x00000005ff007c0c */ /* 0x000fda000bf05300 */
[----:B------:R-:W-:Y:S05]  /*0a00*/  @!P0 BRA `(.L_x_9) ;  /* 0x00000000000c8947 */ /* 0x000fea0003800000 */
[----:B-1----:R-:W0:Y:S02]  /*0a10*/  LDC.64 R6, c[0x0][0x590] ;  /* 0x00016400ff067b82 */ /* 0x002e240000000a00 */
[----:B0-----:R0:W5:Y:S01]  /*0a20*/  LDG.E R57, desc[UR36][R6.64] ;  /* 0x0000002406397981 */ /* 0x001162000c1e1900 */
[----:B------:R-:W-:Y:S05]  /*0a30*/  BRA `(.L_x_8) ;  /* 0x0000000000087947 */ /* 0x000fea0003800000 */
.L_x_9:
[----:B------:R-:W-:Y:S02]  /*0a40*/  ULDC UR4, c[0x0][0x584] ;  /* 0x0001610000047ab9 */ /* 0x000fe40000000800 */
[----:B0-----:R-:W-:-:S07]  /*0a50*/  IMAD.U32 R57, RZ, RZ, UR4 ;  /* 0x00000004ff397e24 */ /* 0x001fce000f8e00ff */
.L_x_8:
[----:B------:R-:W3:Y:S01]  /*0a60*/  LDC R2, c[0x0][0x65c] ;  /* 0x00019700ff027b82 */ /* 0x000ee20000000800 */
[----:B------:R-:W4:Y:S01]  /*0a70*/  S2R R14, SR_CTAID.Y ;  /* 0x00000000000e7919 */ /* 0x000f220000002600 */
[----:B------:R-:W-:Y:S01]  /*0a80*/  ULDC UR6, c[0x0][0x28c] ;  /* 0x0000a30000067ab9 */ /* 0x000fe20000000800 */
[----:B------:R-:W-:Y:S01]  /*0a90*/  ISETP.NE.AND P0, PT, R8, 0x2, PT ;  /* 0x000000020800780c */ /* 0x000fe20003f05270 */
[----:B------:R-:W-:Y:S01]  /*0aa0*/  UIADD3 UR6, UR6, 0x3f, URZ ;  /* 0x0000003f06067890 */ /* 0x000fe2000fffe03f */
[----:B012---:R-:W0:Y:S01]  /*0ab0*/  S2R R6, SR_CTAID.X ;  /* 0x0000000000067919 */ /* 0x007e220000002500 */
[----:B------:R-:W-:Y:S01]  /*0ac0*/  IMAD.MOV.U32 R7, RZ, RZ, RZ ;  /* 0x000000ffff077224 */ /* 0x000fe200078e00ff */
[----:B------:R-:W-:Y:S01]  /*0ad0*/  UMOV UR38, URZ ;  /* 0x0000003f00267c82 */ /* 0x000fe20008000000 */
[----:B------:R-:W-:Y:S01]  /*0ae0*/  USHF.R.S32.HI UR7, URZ, 0x1f, UR6 ;  /* 0x0000001f3f077899 */ /* 0x000fe20008011406 */
[----:B------:R-:W-:Y:S01]  /*0af0*/  UMOV UR39, URZ ;  /* 0x0000003f00277c82 */ /* 0x000fe20008000000 */
[----:B------:R-:W-:-:S02]  /*0b00*/  ULDC.64 UR8, c[0x0][0x650] ;  /* 0x0001940000087ab9 */ /* 0x000fc40000000a00 */
[----:B------:R-:W-:-:S04]  /*0b10*/  ULEA.HI UR7, UR7, UR6, URZ, 0x6 ;  /* 0x0000000607077291 */ /* 0x000fc8000f8f303f */
[----:B------:R-:W-:Y:S01]  /*0b20*/  USHF.R.S32.HI UR40, URZ, 0x6, UR7 ;  /* 0x000000063f287899 */ /* 0x000fe20008011407 */
[----:B---3--:R-:W-:-:S13]  /*0b30*/  ISETP.NE.AND P1, PT, R2, 0x1, PT ;  /* 0x000000010200780c */ /* 0x008fda0003f25270 */
[----:B------:R-:W0:Y:S01]  /*0b40*/  @P1 LDC R19, c[0x0][0x10] ;  /* 0x00000400ff131b82 */ /* 0x000e220000000800 */
[----:B----4-:R-:W-:Y:S02]  /*0b50*/  @P1 IMAD.MOV.U32 R8, RZ, RZ, R14 ;  /* 0x000000ffff081224 */ /* 0x010fe400078e000e */
[----:B------:R-:W-:Y:S02]  /*0b60*/  @P1 IMAD.MOV.U32 R9, RZ, RZ, RZ ;  /* 0x000000ffff091224 */ /* 0x000fe400078e00ff */
[----:B------:R-:W-:-:S03]  /*0b70*/  @P1 IMAD.MOV.U32 R17, RZ, RZ, RZ ;  /* 0x000000ffff111224 */ /* 0x000fc600078e00ff */
[----:B------:R-:W1:Y:S01]  /*0b80*/  @!P1 LDC R11, c[0x0][0xc] ;  /* 0x00000300ff0b9b82 */ /* 0x000e620000000800 */
[----:B------:R-:W-:Y:S01]  /*0b90*/  ULDC UR4, c[0x0][0xc] ;  /* 0x0000030000047ab9 */ /* 0x000fe20000000800 */
[----:B------:R-:W-:Y:S02]  /*0ba0*/  ULDC UR5, c[0x0][0x10] ;  /* 0x0000040000057ab9 */ /* 0x000fe40000000800 */
[----:B------:R-:W-:-:S04]  /*0bb0*/  UIMAD.WIDE.U32 UR4, UR4, UR5, URZ ;  /* 0x00000005040472a5 */ /* 0x000fc8000f8e003f */
[----:B------:R-:W2:Y:S01]  /*0bc0*/  LDC R2, c[0x0][0x14] ;  /* 0x00000500ff027b82 */ /* 0x000ea20000000800 */
[----:B0-----:R-:W-:-:S04]  /*0bd0*/  @P1 IMAD.WIDE.U32 R18, R6, R19, R8 ;  /* 0x0000001306121225 */ /* 0x001fc800078e0008 */
[----:B------:R-:W-:Y:S02]  /*0be0*/  @P1 IMAD.IADD R17, R19, 0x1, R17 ;  /* 0x0000000113111824 */ /* 0x000fe400078e0211 */
[----:B-1----:R-:W-:-:S04]  /*0bf0*/  @!P1 IMAD.WIDE.U32 R8, R11, R14, R6 ;  /* 0x0000000e0b089225 */ /* 0x002fc800078e0006 */
[----:B------:R-:W-:Y:S02]  /*0c00*/  @!P1 IMAD.MOV.U32 R18, RZ, RZ, R8 ;  /* 0x000000ffff129224 */ /* 0x000fe400078e0008 */
[----:B------:R-:W-:Y:S02]  /*0c10*/  @!P1 IMAD.MOV.U32 R17, RZ, RZ, R9 ;  /* 0x000000ffff119224 */ /* 0x000fe400078e0009 */
[----:B--2---:R-:W-:-:S04]  /*0c20*/  IMAD.WIDE.U32 R12, R2, UR4, RZ ;  /* 0x00000004020c7c25 */ /* 0x004fc8000f8e00ff */
[----:B------:R-:W-:Y:S01]  /*0c30*/  IMAD R23, R2, UR5, RZ ;  /* 0x0000000502177c24 */ /* 0x000fe2000f8e02ff */
[----:B------:R0:W-:Y:S03]  /*0c40*/  STL.64 [R1], R12 ;  /* 0x0000000c01007387 */ /* 0x0001e60000100a00 */
[----:B------:R-:W-:Y:S01]  /*0c50*/  IMAD.IADD R23, R13, 0x1, R23 ;  /* 0x000000010d177824 */ /* 0x000fe200078e0217 */
[----:B------:R-:W-:Y:S06]  /*0c60*/  @P0 BRA `(.L_x_10) ;  /* 0x0000000000240947 */ /* 0x000fec0003800000 */
[----:B------:R-:W-:Y:S01]  /*0c70*/  USHF.R.U32.HI UR4, URZ, 0x1, UR40 ;  /* 0x000000013f047899 */ /* 0x000fe20008011628 */
[----:B------:R-:W-:Y:S01]  /*0c80*/  IADD3 R18, P0, R18, R12, RZ ;  /* 0x0000000c12127210 */ /* 0x000fe20007f1e0ff */
[----:B------:R-:W-:Y:S02]  /*0c90*/  UISETP.GE.U32.AND UP0, UPT, UR40, 0xe, UPT ;  /* 0x0000000e2800788c */ /* 0x000fe4000bf06070 */
[----:B------:R-:W-:Y:S02]  /*0ca0*/  UIMAD.WIDE.U32 UR4, UR4, -0x6db6db6d, URZ ;  /* 0x92492493040478a5 */ /* 0x000fe4000f8e003f */
[----:B------:R-:W-:Y:S01]  /*0cb0*/  IMAD.X R17, R23, 0x1, R17, P0 ;  /* 0x0000000117117824 */ /* 0x000fe200000e0611 */
[----:B------:R-:W-:Y:S01]  /*0cc0*/  UMOV UR39, URZ ;  /* 0x0000003f00277c82 */ /* 0x000fe20008000000 */
[----:B------:R-:W-:-:S04]  /*0cd0*/  USHF.R.U32.HI UR4, URZ, 0x2, UR5 ;  /* 0x000000023f047899 */ /* 0x000fc80008011605 */
[----:B------:R-:W-:Y:S02]  /*0ce0*/  UIMAD UR38, UR4, -0xe, UR40 ;  /* 0xfffffff2042678a4 */ /* 0x000fe4000f8e0228 */
[----:B------:R-:W-:-:S12]  /*0cf0*/  @UP0 ULOP3.LUT UR39, UR4, 0x1, URZ, 0xc0, !UPT ;  /* 0x0000000104270892 */ /* 0x000fd8000f8ec03f */
.L_x_10:
[----:B------:R-:W-:Y:S01]  /*0d00*/  ISETP.GE.U32.AND P0, PT, R18, UR8, PT ;  /* 0x0000000812007c0c */ /* 0x000fe2000bf06070 */
[----:B------:R-:W-:Y:S01]  /*0d10*/  IMAD.MOV.U32 R19, RZ, RZ, -0x1 ;  /* 0xffffffffff137424 */ /* 0x000fe200078e00ff */
[----:B------:R-:W-:Y:S01]  /*0d20*/  PRMT R8, RZ, 0x7610, R8 ;  /* 0x00007610ff087816 */ /* 0x000fe20000000008 */
[----:B------:R-:W-:Y:S01]  /*0d30*/  IMAD.MOV.U32 R22, RZ, RZ, -0x1 ;  /* 0xffffffffff167424 */ /* 0x000fe200078e00ff */
[----:B------:R-:W-:Y:S01]  /*0d40*/  ISETP.GE.U32.AND.EX P0, PT, R17, UR9, PT, P0 ;  /* 0x0000000911007c0c */ /* 0x000fe2000bf06100 */
[----:B------:R-:W-:-:S12]  /*0d50*/  IMAD.MOV.U32 R2, RZ, RZ, -0x1 ;  /* 0xffffffffff027424 */ /* 0x000fd800078e00ff */
[----:B------:R-:W-:Y:S05]  /*0d60*/  @P0 BRA `(.L_x_11) ;  /* 0x00000004005c0947 */ /* 0x000fea0003800000 */
[----:B------:R-:W1:Y:S01]  /*0d70*/  LDC.64 R20, c[0x0][0x628] ;  /* 0x00018a00ff147b82 */ /* 0x000e620000000a00 */
[----:B------:R-:W-:Y:S02]  /*0d80*/  IMAD.MOV.U32 R8, RZ, RZ, R18 ;  /* 0x000000ffff087224 */ /* 0x000fe400078e0012 */
[----:B------:R-:W-:-:S05]  /*0d90*/  IMAD.MOV.U32 R9, RZ, RZ, R17 ;  /* 0x000000ffff097224 */ /* 0x000fca00078e0011 */
[----:B------:R-:W2:Y:S08]  /*0da0*/  LDC R2, c[0x0][0x630] ;  /* 0x00018c00ff027b82 */ /* 0x000eb00000000800 */
[----:B------:R-:W3:Y:S01]  /*0db0*/  LDC.64 R24, c[0x0][0x620] ;  /* 0x00018800ff187b82 */ /* 0x000ee20000000a00 */
[----:B-1----:R-:W-:-:S04]  /*0dc0*/  ISETP.NE.U32.AND P0, PT, R20, RZ, PT ;  /* 0x000000ff1400720c */ /* 0x002fc80003f05070 */
[----:B------:R-:W-:-:S13]  /*0dd0*/  ISETP.NE.AND.EX P0, PT, R21, RZ, PT, P0 ;  /* 0x000000ff1500720c */ /* 0x000fda0003f05300 */
[----:B--23--:R-:W-:Y:S05]  /*0de0*/  @!P0 BRA `(.L_x_12) ;  /* 0x0000000000288947 */ /* 0x00cfea0003800000 */
[----:B0-----:R-:W0:Y:S02]  /*0df0*/  LDC R13, c[0x0][0x634] ;  /* 0x00018d00ff0d7b82 */ /* 0x001e240000000800 */
[----:B0-----:R-:W-:-:S05]  /*0e00*/  IADD3 R13, P0, R18, R13, RZ ;  /* 0x0000000d120d7210 */ /* 0x001fca0007f1e0ff */
[----:B------:R-:W-:-:S04]  /*0e10*/  IMAD.X R15, RZ, RZ, R17, P0 ;  /* 0x000000ffff0f7224 */ /* 0x000fc800000e0611 */
[----:B------:R-:W-:-:S04]  /*0e20*/  IMAD.WIDE.U32 R8, R15, R20, RZ ;  /* 0x000000140f087225 */ /* 0x000fc800078e00ff */
[----:B------:R-:W-:-:S04]  /*0e30*/  IMAD.WIDE.U32 R10, P0, R13, R21, R8 ;  /* 0x000000150d0a7225 */ /* 0x000fc80007800008 */
[----:B------:R-:W-:-:S04]  /*0e40*/  IMAD.WIDE.U32 R8, R13, R20, RZ ;  /* 0x000000140d087225 */ /* 0x000fc800078e00ff */
[----:B------:R-:W-:Y:S01]  /*0e50*/  IMAD.X R13, RZ, RZ, RZ, P0 ;  /* 0x000000ffff0d7224 */ /* 0x000fe200000e06ff */
[----:B------:R-:W-:Y:S01]  /*0e60*/  IADD3 RZ, P0, R9, R10, RZ ;  /* 0x0000000a09ff7210 */ /* 0x000fe20007f1e0ff */
[----:B------:R-:W-:-:S04]  /*0e70*/  IMAD.MOV.U32 R12, RZ, RZ, R11 ;  /* 0x000000ffff0c7224 */ /* 0x000fc800078e000b */
[----:B------:R-:W-:-:S08]  /*0e80*/  IMAD.WIDE.U32.X R8, R15, R21, R12, P0 ;  /* 0x000000150f087225 */ /* 0x000fd000000e040c */
.L_x_12:
[-CC-:B------:R-:W-:Y:S01]  /*0e90*/  SHF.R.U64 R31, R8, R2.reuse, R9.reuse ;  /* 0x00000002081f7219 */ /* 0x180fe20000001209 */
[----:B0-----:R-:W0:Y:S01]  /*0ea0*/  LDC R12, c[0x0][0x618] ;  /* 0x00018600ff0c7b82 */ /* 0x001e220000000800 */
[----:B------:R-:W-:Y:S01]  /*0eb0*/  SHF.R.U32.HI R7, RZ, R2, R9 ;  /* 0x00000002ff077219 */ /* 0x000fe20000011609 */
[----:B------:R-:W-:Y:S01]  /*0ec0*/  ULDC UR4, c[0x0][0x150] ;  /* 0x0000540000047ab9 */ /* 0x000fe20000000800 */
[----:B------:R-:W-:Y:S01]  /*0ed0*/  IADD3 R11, P0, RZ, -R31, RZ ;  /* 0x8000001fff0b7210 */ /* 0x000fe20007f1e0ff */
[----:B------:R-:W-:Y:S01]  /*0ee0*/  IMAD.MOV.U32 R19, RZ, RZ, R17 ;  /* 0x000000ffff137224 */ /* 0x000fe200078e0011 */
[----:B------:R-:W-:-:S03]  /*0ef0*/  I2FP.F32.U32 R2, R6 ;  /* 0x0000000600027245 */ /* 0x000fc60000201000 */
[----:B------:R-:W1:Y:S01]  /*0f00*/  LDC.64 R26, c[0x0][0x640] ;  /* 0x00019000ff1a7b82 */ /* 0x000e620000000a00 */
[----:B------:R-:W-:Y:S02]  /*0f10*/  IMAD.X R13, RZ, RZ, ~R7, P0 ;  /* 0x000000ffff0d7224 */ /* 0x000fe400000e0e07 */
[----:B------:R-:W-:Y:S01]  /*0f20*/  FMUL R2, R2, UR4 ;  /* 0x0000000402027c20 */ /* 0x000fe20008400000 */
[----:B------:R-:W-:Y:S01]  /*0f30*/  IMAD.WIDE.U32 R8, R11, R24, R18 ;  /* 0x000000180b087225 */ /* 0x000fe200078e0012 */
[----:B------:R-:W-:-:S03]  /*0f40*/  ULDC UR4, c[0x0][0x154] ;  /* 0x0000550000047ab9 */ /* 0x000fc60000000800 */
[----:B------:R-:W-:Y:S01]  /*0f50*/  IMAD R10, R13, R24, RZ ;  /* 0x000000180d0a7224 */ /* 0x000fe200078e02ff */
[----:B------:R-:W2:Y:S01]  /*0f60*/  LDC R7, c[0x0][0x144] ;  /* 0x00005100ff077b82 */ /* 0x000ea20000000800 */
[----:B------:R-:W3:Y:S02]  /*0f70*/  F2I.U32.TRUNC.NTZ R2, R2 ;  /* 0x0000000200027305 */ /* 0x000ee4000020f000 */
[----:B------:R-:W-:-:S04]  /*0f80*/  IMAD R11, R11, R25, R10 ;  /* 0x000000190b0b7224 */ /* 0x000fc800078e020a */
[----:B------:R-:W-:Y:S01]  /*0f90*/  IMAD.IADD R9, R9, 0x1, R11 ;  /* 0x0000000109097824 */ /* 0x000fe200078e020b */
[----:B------:R-:W4:Y:S01]  /*0fa0*/  LDC R22, c[0x0][0x608] ;  /* 0x00018200ff167b82 */ /* 0x000f220000000800 */
[----:B------:R-:W-:-:S03]  /*0fb0*/  IMAD.MOV.U32 R11, RZ, RZ, -0x1 ;  /* 0xffffffffff0b7424 */ /* 0x000fc600078e00ff */
[--C-:B0-----:R-:W-:Y:S02]  /*0fc0*/  SHF.R.U64 R20, R8, R12, R9.reuse ;  /* 0x0000000c08147219 */ /* 0x101fe40000001209 */
[----:B------:R-:W-:Y:S02]  /*0fd0*/  I2FP.F32.U32 R8, R14 ;  /* 0x0000000e00087245 */ /* 0x000fe40000201000 */
[----:B------:R-:W0:Y:S01]  /*0fe0*/  LDC R24, c[0x0][0x658] ;  /* 0x00019600ff187b82 */ /* 0x000e220000000800 */
[----:B-1----:R-:W-:Y:S01]  /*0ff0*/  ISETP.NE.U32.AND P0, PT, R26, RZ, PT ;  /* 0x000000ff1a00720c */ /* 0x002fe20003f05070 */
[----:B---3--:R-:W-:Y:S02]  /*1000*/  IMAD.MOV R10, RZ, RZ, -R2 ;  /* 0x000000ffff0a7224 */ /* 0x008fe400078e0a02 */
[----:B------:R-:W-:Y:S01]  /*1010*/  FMUL R8, R8, UR4 ;  /* 0x0000000408087c20 */ /* 0x000fe20008400000 */
[----:B------:R-:W-:Y:S02]  /*1020*/  SHF.R.U32.HI R9, RZ, R12, R9 ;  /* 0x0000000cff097219 */ /* 0x000fe40000011609 */
[----:B------:R-:W-:Y:S01]  /*1030*/  ISETP.NE.AND.EX P0, PT, R27, RZ, PT, P0 ;  /* 0x000000ff1b00720c */ /* 0x000fe20003f05300 */
[----:B------:R1:W3:Y:S01]  /*1040*/  F2I.U32.TRUNC.NTZ R15, R8 ;  /* 0x00000008000f7305 */ /* 0x0002e2000020f000 */
[----:B------:R-:W1:Y:S01]  /*1050*/  LDC R19, c[0x0][0x148] ;  /* 0x00005200ff137b82 */ /* 0x000e620000000800 */
[----:B--2---:R-:W-:-:S07]  /*1060*/  IMAD R2, R7, R10, R6 ;  /* 0x0000000a07027224 */ /* 0x004fce00078e0206 */
[----:B------:R-:W2:Y:S01]  /*1070*/  LDC R25, c[0x0][0x600] ;  /* 0x00018000ff197b82 */ /* 0x000ea20000000800 */
[-CC-:B----4-:R-:W-:Y:S02]  /*1080*/  SHF.R.U64 R32, R20, R22.reuse, R9.reuse ;  /* 0x0000001614207219 */ /* 0x190fe40000001209 */
[----:B------:R-:W-:Y:S01]  /*1090*/  SHF.R.U32.HI R7, RZ, R22, R9 ;  /* 0x00000016ff077219 */ /* 0x000fe20000011609 */
[----:B------:R-:W-:-:S04]  /*10a0*/  IMAD.MOV.U32 R9, RZ, RZ, 0x1 ;  /* 0x00000001ff097424 */ /* 0x000fc800078e00ff */
[----:B------:R-:W4:Y:S01]  /*10b0*/  LDC R28, c[0x0][0x648] ;  /* 0x00019200ff1c7b82 */ /* 0x000f220000000800 */
[-C--:B0-----:R-:W-:Y:S02]  /*10c0*/  SHF.L.U32 R6, R11, R24.reuse, RZ ;  /* 0x000000180b067219 */ /* 0x081fe400000006ff */
[--C-:B------:R-:W-:Y:S02]  /*10d0*/  SHF.R.U64 R22, R32, R24, R7.reuse ;  /* 0x0000001820167219 */ /* 0x100fe40000001207 */
[----:B------:R-:W-:Y:S02]  /*10e0*/  LOP3.LUT R13, RZ, R6, RZ, 0x33, !PT ;  /* 0x00000006ff0d7212 */ /* 0x000fe400078e33ff */
[-C--:B------:R-:W-:Y:S01]  /*10f0*/  SHF.R.U32.HI R7, RZ, R24.reuse, R7 ;  /* 0x00000018ff077219 */ /* 0x080fe20000011607 */
[----:B------:R-:W0:Y:S01]  /*1100*/  LDC R29, c[0x0][0x638] ;  /* 0x00018e00ff1d7b82 */ /* 0x000e220000000800 */
[----:B------:R-:W-:Y:S01]  /*1110*/  SHF.L.U32 R12, R9, R24, RZ ;  /* 0x00000018090c7219 */ /* 0x000fe200000006ff */
[----:B------:R-:W-:-:S06]  /*1120*/  IMAD.MOV.U32 R6, RZ, RZ, R22 ;  /* 0x000000ffff067224 */ /* 0x000fcc00078e0016 */
[----:B------:R-:W0:Y:S01]  /*1130*/  LDC R30, c[0x0][0x610] ;  /* 0x00018400ff1e7b82 */ /* 0x000e220000000800 */
[----:B-1-3--:R-:W-:Y:S05]  /*1140*/  @!P0 BRA `(.L_x_13) ;  /* 0x0000000000288947 */ /* 0x00afea0003800000 */
[----:B------:R-:W1:Y:S02]  /*1150*/  LDC R11, c[0x0][0x64c] ;  /* 0x00019300ff0b7b82 */ /* 0x000e640000000800 */
[----:B-1----:R-:W-:-:S05]  /*1160*/  IADD3 R11, P0, R22, R11, RZ ;  /* 0x0000000b160b7210 */ /* 0x002fca0007f1e0ff */
        /* <DEDUP_REMOVED lines=8> */
.L_x_13:
[----:B----4-:R-:W-:Y:S01]  /*11f0*/  SHF.R.U64 R6, R6, R28, R7 ;  /* 0x0000001c06067219 */ /* 0x010fe20000001207 */
[----:B--2---:R-:W-:Y:S01]  /*1200*/  VIADD R7, R25, 0xffffffff ;  /* 0xffffffff19077836 */ /* 0x004fe20000000000 */
[----:B------:R-:W-:Y:S01]  /*1210*/  LOP3.LUT R13, R32, R13, RZ, 0xc0, !PT ;  /* 0x0000000d200d7212 */ /* 0x000fe200078ec0ff */
[----:B------:R-:W-:Y:S02]  /*1220*/  IMAD.MOV R15, RZ, RZ, -R15 ;  /* 0x000000ffff0f7224 */ /* 0x000fe400078e0a0f */
[----:B------:R-:W-:Y:S01]  /*1230*/  IMAD.MOV R8, RZ, RZ, -R6 ;  /* 0x000000ffff087224 */ /* 0x000fe200078e0a06 */
[----:B------:R-:W-:Y:S01]  /*1240*/  LOP3.LUT R7, R20, R7, RZ, 0xc0, !PT ;  /* 0x0000000714077212 */ /* 0x000fe200078ec0ff */
[----:B------:R-:W-:Y:S02]  /*1250*/  IMAD R13, R12, R6, R13 ;  /* 0x000000060c0d7224 */ /* 0x000fe400078e020d */
[----:B------:R-:W-:Y:S02]  /*1260*/  @P1 IMAD R2, R19, R15, R14 ;  /* 0x0000000f13021224 */ /* 0x000fe400078e020e */
[----:B0-----:R-:W-:-:S02]  /*1270*/  IMAD R6, R8, R29, R22 ;  /* 0x0000001d08067224 */ /* 0x001fc400078e0216 */
[----:B------:R-:W-:Y:S02]  /*1280*/  IMAD R2, R13, R30, R2 ;  /* 0x0000001e0d027224 */ /* 0x000fe400078e0202 */
[----:B------:R-:W-:Y:S02]  /*1290*/  IMAD R19, R6, R25, R7 ;  /* 0x0000001906137224 */ /* 0x000fe400078e0207 */
[----:B------:R-:W-:-:S03]  /*12a0*/  IMAD.MOV.U32 R8, RZ, RZ, 0x1 ;  /* 0x00000001ff087424 */ /* 0x000fc600078e00ff */
[----:B------:R-:W-:Y:S02]  /*12b0*/  SEL R22, R19, R2, !P1 ;  /* 0x0000000213167207 */ /* 0x000fe40004800000 */
[----:B------:R-:W-:Y:S01]  /*12c0*/  SEL R19, R2, R19, !P1 ;  /* 0x0000001302137207 */ /* 0x000fe20004800000 */
[----:B------:R-:W-:-:S07]  /*12d0*/  IMAD.MOV.U32 R2, RZ, RZ, R31 ;  /* 0x000000ffff027224 */ /* 0x000fce00078e001f */
.L_x_11:
[----:B------:R-:W-:Y:S05]  /*12e0*/  @!P2 BRA `(.L_x_14) ;  /* 0x000000380014a947 */ /* 0x000fea0003800000 */
[----:B------:R-:W-:-:S13]  /*12f0*/  ISETP.GT.U32.AND P0, PT, R33, 0x1, PT ;  /* 0x000000012100780c */ /* 0x000fda0003f04070 */
[----:B------:R-:W-:Y:S05]  /*1300*/  @P0 EXIT ;  /* 0x000000000000094d */ /* 0x000fea0003800000 */
.L_x_15:
[----:B------:R-:W-:-:S08]  /*1310*/  NOP ;  /* 0x0000000000007918 */ /* 0x000fd00000000000 */
[----:B------:R-:W1:Y:S02]  /*1320*/  USETMAXREG.TRY_ALLOC.CTAPOOL UP0, 0xe8 ;  /* 0x000000e8000079c8 */ /* 0x000e640008000600 */
[----:B-1----:R-:W-:-:S13]  /*1330*/  PLOP3.LUT P0, PT, PT, PT, UP0, 0x80, 0x0 ;  /* 0x000000000000781c */ /* 0x002fda0003f0f008 */
[----:B------:R-:W-:Y:S05]  /*1340*/  @!P0 BRA `(.L_x_15) ;  /* 0xfffffffc00f08947 */ /* 0x000fea000383ffff */
[----:B------:R-:W-:-:S13]  /*1350*/  LOP3.LUT P0, RZ, R8, 0xff, RZ, 0xc0, !PT ;  /* 0x000000ff08ff7812 */ /* 0x000fda000780c0ff */
[----:B------:R-:W-:Y:S05]  /*1360*/  @!P0 EXIT ;  /* 0x000000000000894d */ /* 0x000fea0003800000 */
[----:B------:R-:W1:Y:S01]  /*1370*/  S2UR UR4, SR_CgaCtaId ;  /* 0x00000000000479c3 */ /* 0x000e620000008800 */
[----:B------:R-:W-:Y:S01]  /*1380*/  VIADD R6, R5, 0xffffffff ;  /* 0xffffffff05067836 */ /* 0x000fe20000000000 */
[----:B------:R-:W-:Y:S01]  /*1390*/  SHF.R.S32.HI R0, RZ, 0x1f, R3 ;  /* 0x0000001fff007819 */ /* 0x000fe20000011403 */
[----:B------:R-:W-:Y:S01]  /*13a0*/  UMOV UR41, 0x400 ;  /* 0x0000040000297882 */ /* 0x000fe20000000000 */
[----:B------:R-:W-:Y:S01]  /*13b0*/  UISETP.LT.AND UP0, UPT, UR40, 0x1, UPT ;  /* 0x000000012800788c */ /* 0x000fe2000bf01270 */
[----:B------:R-:W-:Y:S01]  /*13c0*/  LOP3.LUT R70, R16, 0x1, RZ, 0xfc, !PT ;  /* 0x0000000110467812 */ /* 0x000fe200078efcff */
[----:B------:R-:W-:Y:S01]  /*13d0*/  ULDC UR6, c[0x0][0x284] ;  /* 0x0000a10000067ab9 */ /* 0x000fe20000000800 */
[----:B------:R-:W-:Y:S01]  /*13e0*/  R2UR UR42, R6 ;  /* 0x00000000062a72ca */ /* 0x000fe200000e0000 */
[----:B------:R-:W-:Y:S01]  /*13f0*/  USEL UR43, UR40, 0x1, UP0 ;  /* 0x00000001282b7887 */ /* 0x000fe20008000000 */
[CC--:B------:R-:W-:Y:S01]  /*1400*/  LEA.HI R4, R0.reuse, R3.reuse, RZ, 0x2 ;  /* 0x0000000300047211 */ /* 0x0c0fe200078f10ff */
[----:B------:R-:W-:Y:S01]  /*1410*/  USHF.L.U32 UR46, UR40, 0x1, URZ ;  /* 0x00000001282e7899 */ /* 0x000fe2000800063f */
[----:B------:R-:W-:Y:S01]  /*1420*/  LEA.HI R0, R0, R3, RZ, 0x5 ;  /* 0x0000000300007211 */ /* 0x000fe200078f28ff */
[----:B------:R-:W-:Y:S01]  /*1430*/  UIADD3 UR43, -UR43, UR40, URZ ;  /* 0x000000282b2b7290 */ /* 0x000fe2000fffe13f */
[----:B------:R-:W-:-:S02]  /*1440*/  SHF.R.S32.HI R58, RZ, 0x2, R4 ;  /* 0x00000002ff3a7819 */ /* 0x000fc40000011404 */
[----:B------:R-:W-:Y:S02]  /*1450*/  SHF.R.S32.HI R5, RZ, 0x1f, R4 ;  /* 0x0000001fff057819 */ /* 0x000fe40000011404 */
[----:B------:R-:W-:Y:S02]  /*1460*/  LOP3.LUT R60, R4, 0xfffffffc, RZ, 0xc0, !PT ;  /* 0xfffffffc043c7812 */ /* 0x000fe400078ec0ff */
[----:B------:R-:W-:Y:S01]  /*1470*/  LEA.HI R5, R5, R58, RZ, 0x3 ;  /* 0x0000003a05057211 */ /* 0x000fe200078f18ff */
[----:B------:R-:W-:Y:S01]  /*1480*/  USHF.L.U32 UR42, UR42, 0x3, URZ ;  /* 0x000000032a2a7899 */ /* 0x000fe2000800063f */
[----:B------:R-:W-:Y:S01]  /*1490*/  ISETP.NE.AND P0, PT, R6, RZ, PT ;  /* 0x000000ff0600720c */ /* 0x000fe20003f05270 */
[----:B------:R-:W-:Y:S01]  /*14a0*/  IMAD.IADD R60, R3, 0x1, -R60 ;  /* 0x00000001033c7824 */ /* 0x000fe200078e0a3c */
[----:B------:R-:W-:Y:S01]  /*14b0*/  LOP3.LUT R5, R5, 0xfffffff8, RZ, 0xc0, !PT ;  /* 0xfffffff805057812 */ /* 0x000fe200078ec0ff */
[----:B-1----:R-:W-:Y:S01]  /*14c0*/  ULEA UR41, UR4, UR41, 0x18 ;  /* 0x0000002904297291 */ /* 0x002fe2000f8ec03f */
[----:B------:R-:W-:Y:S01]  /*14d0*/  SEL R71, RZ, 0x1, P0 ;  /* 0x00000001ff477807 */ /* 0x000fe20000000000 */
[----:B------:R-:W-:-:S02]  /*14e0*/  IMAD.U32 R62, RZ, RZ, UR42 ;  /* 0x0000002aff3e7e24 */ /* 0x000fc4000f8e00ff */
[----:B------:R-:W-:Y:S01]  /*14f0*/  UIADD3 UR47, UR41, 0xf0, URZ ;  /* 0x000000f0292f7890 */ /* 0x000fe2000fffe03f */
[----:B------:R-:W-:Y:S01]  /*1500*/  IMAD.IADD R58, R58, 0x1, -R5 ;  /* 0x000000013a3a7824 */ /* 0x000fe200078e0a05 */
[----:B------:R-:W-:Y:S01]  /*1510*/  SHF.R.S32.HI R5, RZ, 0x5, R0 ;  /* 0x00000005ff057819 */ /* 0x000fe20000011400 */
[----:B------:R-:W-:Y:S01]  /*1520*/  UIADD3 UR5, UR41, 0x1c200, URZ ;  /* 0x0001c20029057890 */ /* 0x000fe2000fffe03f */
[C---:B------:R-:W-:Y:S01]  /*1530*/  LOP3.LUT R64, R62.reuse, 0x8, RZ, 0xc0, !PT ;  /* 0x000000083e407812 */ /* 0x040fe200078ec0ff */
[----:B------:R-:W-:Y:S01]  /*1540*/  UIADD3 UR4, UR41, 0x200, URZ ;  /* 0x0000020029047890 */ /* 0x000fe2000fffe03f */
[--C-:B------:R-:W-:Y:S01]  /*1550*/  SHF.R.S32.HI R59, RZ, 0x1f, R58.reuse ;  /* 0x0000001fff3b7819 */ /* 0x100fe2000001143a */
[----:B------:R-:W-:Y:S01]  /*1560*/  USHF.R.U32.HI UR5, URZ, 0x4, UR5 ;  /* 0x000000043f057899 */ /* 0x000fe20008011605 */
[C-C-:B------:R-:W-:Y:S01]  /*1570*/  IMAD R65, R5.reuse, -0x10, -R58.reuse ;  /* 0xfffffff005417824 */ /* 0x140fe200078e0a3a */
[----:B------:R-:W-:Y:S01]  /*1580*/  USHF.R.U32.HI UR4, URZ, 0x4, UR4 ;  /* 0x000000043f047899 */ /* 0x000fe20008011604 */
[----:B------:R-:W-:Y:S01]  /*1590*/  IMAD.U32 R61, RZ, RZ, UR47 ;  /* 0x0000002fff3d7e24 */ /* 0x000fe2000f8e00ff */
[----:B------:R-:W-:Y:S01]  /*15a0*/  ULOP3.LUT UR5, UR5, 0x3fff, URZ, 0xc0, !UPT ;  /* 0x00003fff05057892 */ /* 0x000fe2000f8ec03f */
[----:B------:R-:W-:Y:S01]  /*15b0*/  IMAD.WIDE R58, R5, 0x10, R58 ;  /* 0x00000010053a7825 */ /* 0x000fe200078e023a */
[----:B------:R-:W-:Y:S01]  /*15c0*/  LOP3.LUT R62, R62, 0x8, RZ, 0xc, !PT ;  /* 0x000000083e3e7812 */ /* 0x000fe200078e0cff */
[----:B------:R-:W-:Y:S01]  /*15d0*/  ULOP3.LUT UR44, UR4, 0x3fff, URZ, 0xc0, !UPT ;  /* 0x00003fff042c7892 */ /* 0x000fe2000f8ec03f */
[----:B------:R-:W-:Y:S01]  /*15e0*/  LOP3.LUT R64, R64, 0x18, RZ, 0x3c, !PT ;  /* 0x0000001840407812 */ /* 0x000fe200078e3cff */
[----:B------:R-:W-:Y:S01]  /*15f0*/  VIADD R63, R61, UR42 ;  /* 0x0000002a3d3f7c36 */ /* 0x000fe20008000000 */
[----:B------:R-:W-:Y:S01]  /*1600*/  ULOP3.LUT UR45, UR5, 0x10000, URZ, 0xfc, !UPT ;  /* 0x00010000052d7892 */ /* 0x000fe2000f8efc3f */
[----:B------:R-:W-:-:S11]  /*1610*/  VIADD R65, R65, UR6 ;  /* 0x0000000641417c36 */ /* 0x000fd60008000000 */
.L_x_99:
[----:B------:R-:W-:Y:S01]  /*1620*/  SHF.L.U32 R0, R71, 0x1f, RZ ;  /* 0x0000001f47007819 */ /* 0x000fe200000006ff */
[----:B------:R-:W-:Y:S02]  /*1630*/  ULDC UR4, c[0x0][0x28c] ;  /* 0x0000a30000047ab9 */ /* 0x000fe40000000800 */
[----:B------:R-:W-:Y:S01]  /*1640*/  ISETP.LT.AND P1, PT, RZ, UR4, PT ;  /* 0x00000004ff007c0c */ /* 0x000fe2000bf21270 */
[----:B-1----:R-:W1:Y:S02]  /*1650*/  SYNCS.PHASECHK.TRANS64.TRYWAIT P0, [R61+UR42], R0 ;  /* 0x000000003d0075a7 */ /* 0x002e64000800016a */
[----:B-1-34-:R-:W-:Y:S10]  /*1660*/  @!P0 BRA `(.L_x_16) ;  /* 0x0000004800908947 */ /* 0x01aff40003800000 */
.L_x_131:
[----:B------:R-:W-:Y:S05]  /*1670*/  @P1 BRA `(.L_x_17) ;  /* 0x0000000000401947 */ /* 0x000fea0003800000 */
[----:B-1----:R-:W-:Y:S01]  /*1680*/  MOV R0, 0x0 ;  /* 0x0000000000007802 */ /* 0x002fe20000000f00 */
[----:B------:R-:W-:Y:S01]  /*1690*/  ULDC.64 UR4, c[0x4][0x68] ;  /* 0x01001a0000047ab9 */ /* 0x000fe20000000a00 */
[----:B------:R-:W-:Y:S01]  /*16a0*/  ULDC.64 UR6, c[0x4][0x8] ;  /* 0x0100020000067ab9 */ /* 0x000fe20000000a00 */
[----:B------:R-:W-:Y:S01]  /*16b0*/  IMAD.U32 R4, RZ, RZ, UR4 ;  /* 0x00000004ff047e24 */ /* 0x000fe2000f8e00ff */
[----:B------:R1:W2:Y:S01]  /*16c0*/  LDC.64 R14, c[0x4][R0] ;  /* 0x01000000000e7b82 */ /* 0x0002a20000000a00 */
[----:B------:R-:W-:Y:S01]  /*16d0*/  IMAD.U32 R5, RZ, RZ, UR5 ;  /* 0x00000005ff057e24 */ /* 0x000fe2000f8e00ff */
[----:B------:R-:W-:Y:S01]  /*16e0*/  ULDC.64 UR4, c[0x4][0x70] ;  /* 0x01001c0000047ab9 */ /* 0x000fe20000000a00 */
[----:B------:R-:W-:Y:S02]  /*16f0*/  IMAD.U32 R10, RZ, RZ, UR6 ;  /* 0x00000006ff0a7e24 */ /* 0x000fe4000f8e00ff */
[----:B------:R-:W-:Y:S02]  /*1700*/  IMAD.U32 R6, RZ, RZ, UR4 ;  /* 0x00000004ff067e24 */ /* 0x000fe4000f8e00ff */
[----:B------:R-:W-:-:S02]  /*1710*/  IMAD.U32 R7, RZ, RZ, UR5 ;  /* 0x00000005ff077e24 */ /* 0x000fc4000f8e00ff */
[----:B------:R-:W-:Y:S02]  /*1720*/  IMAD.U32 R11, RZ, RZ, UR7 ;  /* 0x00000007ff0b7e24 */ /* 0x000fe4000f8e00ff */
[----:B------:R-:W-:Y:S02]  /*1730*/  IMAD.MOV.U32 R8, RZ, RZ, 0x1e1 ;  /* 0x000001e1ff087424 */ /* 0x000fe400078e00ff */
[----:B0-----:R-:W-:Y:S02]  /*1740*/  IMAD.MOV.U32 R12, RZ, RZ, 0x1 ;  /* 0x00000001ff0c7424 */ /* 0x001fe400078e00ff */
[----:B-1----:R-:W-:-:S07]  /*1750*/  IMAD.MOV.U32 R13, RZ, RZ, RZ ;  /* 0x000000ffff0d7224 */ /* 0x002fce00078e00ff */
[----:B------:R-:W-:-:S07]  /*1760*/  LEPC R20, `(.L_x_17) ;  /* 0x000000001014794e */ /* 0x000fce0000000000 */
[----:B--2--5:R-:W-:Y:S05]  /*1770*/  CALL.ABS.NOINC R14 ;  /* 0x000000000e007343 */ /* 0x024fea0003c00000 */
.L_x_17:
[----:B------:R-:W-:-:S13]  /*1780*/  ISETP.NE.AND P0, PT, R70, 0x3, PT ;  /* 0x000000034600780c */ /* 0x000fda0003f05270 */
[----:B------:R-:W-:Y:S05]  /*1790*/  @!P0 BRA `(.L_x_18) ;  /* 0x0000000000048947 */ /* 0x000fea0003800000 */
[----:B------:R-:W-:Y:S01]  /*17a0*/  BPT.TRAP 0x1 ;  /* 0x000000040000795c */ /* 0x000fe20000300000 */
.L_x_18:
[----:B------:R-:W-:Y:S02]  /*17b0*/  IMAD.U32 R3, RZ, RZ, UR38 ;  /* 0x00000026ff037e24 */ /* 0x000fe4000f8e00ff */
[----:B-1----:R-:W-:-:S03]  /*17c0*/  IMAD.U32 R0, RZ, RZ, UR39 ;  /* 0x00000027ff007e24 */ /* 0x002fc6000f8e00ff */
[----:B------:R-:W-:Y:S02]  /*17d0*/  LEA R3, R3, UR41, 0x3 ;  /* 0x0000002903037c11 */ /* 0x000fe4000f8e18ff */
[----:B------:R-:W-:-:S04]  /*17e0*/  SHF.L.U32 R0, R0, 0x1f, RZ ;  /* 0x0000001f00007819 */ /* 0x000fc800000006ff */
[----:B------:R1:W2:Y:S01]  /*17f0*/  SYNCS.PHASECHK.TRANS64.TRYWAIT P1, [R3+URZ], R0 ;  /* 0x00000000030075a7 */ /* 0x0002a2000802017f */
[----:B------:R-:W-:Y:S05]  /*1800*/  @!P0 BRA `(.L_x_19) ;  /* 0x0000000000048947 */ /* 0x000fea0003800000 */
[----:B------:R-:W-:Y:S01]  /*1810*/  BPT.TRAP 0x1 ;  /* 0x000000040000795c */ /* 0x000fe20000300000 */
.L_x_19:
[----:B--2---:R-:W-:Y:S05]  /*1820*/  @P1 BRA `(.L_x_20) ;  /* 0x0000000000081947 */ /* 0x004fea0003800000 */
[----:B------:R-:W2:Y:S02]  /*1830*/  SYNCS.PHASECHK.TRANS64.TRYWAIT P1, [R3+URZ], R0 ;  /* 0x00000000030075a7 */ /* 0x000ea4000802017f */
[----:B--2---:R-:W-:Y:S05]  /*1840*/  @!P1 BRA `(.L_x_21) ;  /* 0x00000048002c9947 */ /* 0x004fea0003800000 */
.L_x_20:
[----:B------:R-:W-:Y:S05]  /*1850*/  WARPSYNC.ALL ;  /* 0x0000000000007948 */ /* 0x000fea0003800000 */
[----:B------:R-:W-:Y:S01]  /*1860*/  ULEA UR8, UR38, UR44, 0x9 ;  /* 0x0000002c26087291 */ /* 0x000fe2000f8e483f */
[----:B------:R-:W-:Y:S01]  /*1870*/  WARPGROUP.ARRIVE ;  /* 0x00000000000079c5 */ /* 0x000fe20000000000 */
[----:B------:R-:W-:Y:S01]  /*1880*/  ULEA UR9, UR38, UR45, 0x9 ;  /* 0x0000002d26097291 */ /* 0x000fe2000f8e483f */
[----:B-12---:R-:W-:Y:S01]  /*1890*/  IMAD.U32 R0, RZ, RZ, UR43 ;  /* 0x0000002bff007e24 */ /* 0x006fe2000f8e00ff */
[----:B------:R-:W-:Y:S01]  /*18a0*/  UMOV UR5, 0x40000040 ;  /* 0x4000004000057882 */ /* 0x000fe20000000000 */
[----:B------:R-:W-:-:S02]  /*18b0*/  UMOV UR7, 0x40000040 ;  /* 0x4000004000077882 */ /* 0x000fc40000000000 */
[----:B------:R-:W-:Y:S01]  /*18c0*/  UMOV UR4, UR8 ;  /* 0x0000000800047c82 */ /* 0x000fe20008000000 */
[----:B------:R-:W-:Y:S01]  /*18d0*/  ISETP.GE.AND P1, PT, R0, 0x1, PT ;  /* 0x000000010000780c */ /* 0x000fe20003f26270 */
[----:B------:R-:W-:Y:S02]  /*18e0*/  UMOV UR6, UR9 ;  /* 0x0000000900067c82 */ /* 0x000fe40008000000 */
[----:B------:R-:W-:Y:S01]  /*18f0*/  HGMMA.64x64x16.F32 R24, gdesc[UR4].tnspA, RZ, !UPT, gsb0 ;  /* 0x20e00000041879f0 */ /* 0x000fe2000c0008ff */
[----:B------:R-:W-:Y:S02]  /*1900*/  UIADD3 UR4, UR8, 0x80, URZ ;  /* 0x0000008008047890 */ /* 0x000fe4000fffe03f */
[----:B------:R-:W-:Y:S01]  /*1910*/  UIADD3 UR6, UR9, 0x2, URZ ;  /* 0x0000000209067890 */ /* 0x000fe2000fffe03f */
[----:B------:R-:W-:Y:S01]  /*1920*/  UMOV UR5, 0x40000040 ;  /* 0x4000004000057882 */ /* 0x000fe20000000000 */
[----:B------:R-:W-:Y:S01]  /*1930*/  UMOV UR7, 0x40000040 ;  /* 0x4000004000077882 */ /* 0x000fe20000000000 */
[----:B------:R-:W-:-:S02]  /*1940*/  WARPGROUP.DEPBAR.LE gsb0, 0x0 ;  /* 0x00008000000079c5 */ /* 0x000fc40000010000 */
[----:B------:R-:W-:-:S06]  /*1950*/  WARPGROUP.ARRIVE ;  /* 0x00000000000079c5 */ /* 0x000fcc0000000000 */
[----:B------:R-:W-:Y:S01]  /*1960*/  HGMMA.64x64x16.F32 R24, gdesc[UR4].tnspA, R24, gsb0 ;  /* 0x20e00000041879f0 */ /* 0x000fe20008000818 */
[----:B------:R-:W-:Y:S02]  /*1970*/  UIADD3 UR4, UR8, 0x100, URZ ;  /* 0x0000010008047890 */ /* 0x000fe4000fffe03f */
[----:B------:R-:W-:Y:S01]  /*1980*/  UIADD3 UR6, UR9, 0x4, URZ ;  /* 0x0000000409067890 */ /* 0x000fe2000fffe03f */
[----:B------:R-:W-:Y:S01]  /*1990*/  UMOV UR5, 0x40000040 ;  /* 0x4000004000057882 */ /* 0x000fe20000000000 */
[----:B------:R-:W-:Y:S01]  /*19a0*/  UMOV UR7, 0x40000040 ;  /* 0x4000004000077882 */ /* 0x000fe20000000000 */
[----:B------:R-:W-:Y:S02]  /*19b0*/  WARPGROUP.DEPBAR.LE gsb0, 0x0 ;  /* 0x00008000000079c5 */ /* 0x000fe40000010000 */
        /* <DEDUP_REMOVED lines=8> */
[----:B------:R-:W-:Y:S03]  /*1a40*/  HGMMA.64x64x16.F32 R24, gdesc[UR4].tnspA, R24, gsb0 ;  /* 0x20e00000041879f0 */ /* 0x000fe60008000818 */
[----:B------:R-:W-:Y:S02]  /*1a50*/  WARPGROUP.DEPBAR.LE gsb0, 0x0 ;  /* 0x00008000000079c5 */ /* 0x000fe40000010000 */
[----:B------:R-:W-:Y:S05]  /*1a60*/  @!P1 BRA `(.L_x_22) ;  /* 0x0000000400109947 */ /* 0x000fea0003800000 */
[----:B------:R-:W-:Y:S01]  /*1a70*/  UIADD3 UR4, UR38, 0x1, URZ ;  /* 0x0000000126047890 */ /* 0x000fe2000fffe03f */
[----:B------:R-:W-:Y:S01]  /*1a80*/  IMAD.U32 R0, RZ, RZ, UR43 ;  /* 0x0000002bff007e24 */ /* 0x000fe2000f8e00ff */
[----:B------:R-:W-:Y:S02]  /*1a90*/  UMOV UR9, UR38 ;  /* 0x0000002600097c82 */ /* 0x000fe40008000000 */
[----:B------:R-:W-:-:S04]  /*1aa0*/  UISETP.NE.AND UP0, UPT, UR4, 0xe, UPT ;  /* 0x0000000e0400788c */ /* 0x000fc8000bf05270 */
[----:B------:R-:W-:Y:S02]  /*1ab0*/  USEL UR5, URZ, 0x1, UP0 ;  /* 0x000000013f057887 */ /* 0x000fe40008000000 */
[----:B------:R-:W-:Y:S02]  /*1ac0*/  USEL UR8, UR4, URZ, UP0 ;  /* 0x0000003f04087287 */ /* 0x000fe40008000000 */
[----:B------:R-:W-:-:S06]  /*1ad0*/  ULOP3.LUT UR5, UR39, UR5, URZ, 0x3c, !UPT ;  /* 0x0000000527057292 */ /* 0x000fcc000f8e3c3f */
[----:B------:R-:W-:-:S07]  /*1ae0*/  IMAD.U32 R5, RZ, RZ, UR5 ;  /* 0x00000005ff057e24 */ /* 0x000fce000f8e00ff */
.L_x_29:
[----:B-12---:R-:W-:Y:S05]  /*1af0*/  @!P0 BRA `(.L_x_23) ;  /* 0x0000000000048947 */ /* 0x006fea0003800000 */
[----:B------:R-:W-:Y:S01]  /*1b00*/  BPT.TRAP 0x1 ;  /* 0x000000040000795c */ /* 0x000fe20000300000 */
.L_x_23:
[----:B------:R-:W-:Y:S01]  /*1b10*/  ULEA UR4, UR8, UR41, 0x3 ;  /* 0x0000002908047291 */ /* 0x000fe2000f8e183f */
[----:B------:R-:W-:-:S08]  /*1b20*/  SHF.L.U32 R3, R5, 0x1f, RZ ;  /* 0x0000001f05037819 */ /* 0x000fd000000006ff */
[----:B------:R1:W2:Y:S01]  /*1b30*/  SYNCS.PHASECHK.TRANS64.TRYWAIT P1, [UR4], R3 ;  /* 0x00000003ff0075a7 */ /* 0x0002a20008020144 */
[----:B------:R-:W-:Y:S05]  /*1b40*/  @!P0 BRA `(.L_x_24) ;  /* 0x0000000000048947 */ /* 0x000fea0003800000 */
[----:B------:R-:W-:Y:S01]  /*1b50*/  BPT.TRAP 0x1 ;  /* 0x000000040000795c */ /* 0x000fe20000300000 */
.L_x_24:
[----:B--2---:R-:W-:Y:S05]  /*1b60*/  @P1 BRA `(.L_x_25) ;  /* 0x0000000000081947 */ /* 0x004fea0003800000 */
[----:B------:R-:W2:Y:S02]  /*1b70*/  SYNCS.PHASECHK.TRANS64.TRYWAIT P1, [UR4], R3 ;  /* 0x00000003ff0075a7 */ /* 0x000ea40008020144 */
[----:B--2---:R-:W-:Y:S05]  /*1b80*/  @!P1 BRA `(.L_x_26) ;  /* 0x0000004400709947 */ /* 0x004fea0003800000 */
.L_x_25:
[----:B------:R-:W-:Y:S01]  /*1b90*/  ULEA UR10, UR8, UR44, 0x9 ;  /* 0x0000002c080a7291 */ /* 0x000fe2000f8e483f */
[----:B------:R-:W-:Y:S01]  /*1ba0*/  WARPGROUP.ARRIVE ;  /* 0x00000000000079c5 */ /* 0x000fe20000000000 */
[----:B------:R-:W-:Y:S01]  /*1bb0*/  ULEA UR11, UR8, UR45, 0x9 ;  /* 0x0000002d080b7291 */ /* 0x000fe2000f8e483f */
[----:B------:R-:W-:Y:S01]  /*1bc0*/  UMOV UR5, 0x40000040 ;  /* 0x4000004000057882 */ /* 0x000fe20000000000 */
[----:B------:R-:W-:-:S03]  /*1bd0*/  UMOV UR7, 0x40000040 ;  /* 0x4000004000077882 */ /* 0x000fc60000000000 */
[----:B------:R-:W-:Y:S02]  /*1be0*/  UMOV UR4, UR10 ;  /* 0x0000000a00047c82 */ /* 0x000fe40008000000 */
[----:B------:R-:W-:Y:S02]  /*1bf0*/  UMOV UR6, UR11 ;  /* 0x0000000b00067c82 */ /* 0x000fe40008000000 */
[----:B------:R-:W-:Y:S01]  /*1c00*/  HGMMA.64x64x16.F32 R24, gdesc[UR4].tnspA, R24, gsb0 ;  /* 0x20e00000041879f0 */ /* 0x000fe20008000818 */
        /* <DEDUP_REMOVED lines=23> */
[----:B------:R-:W-:Y:S01]  /*1d80*/  BPT.TRAP 0x1 ;  /* 0x000000040000795c */ /* 0x000fe20000300000 */
.L_x_27:
[----:B------:R-:W-:Y:S01]  /*1d90*/  ULEA UR4, UR9, UR41, 0x3 ;  /* 0x0000002909047291 */ /* 0x000fe2000f8e183f */
[----:B------:R-:W-:-:S03]  /*1da0*/  ISETP.GT.U32.AND P1, PT, R16, 0x1, PT ;  /* 0x000000011000780c */ /* 0x000fc60003f24070 */
[----:B------:R-:W-:-:S04]  /*1db0*/  UIADD3 UR4, UR4, 0x70, URZ ;  /* 0x0000007004047890 */ /* 0x000fc8000fffe03f */
[----:B------:R-:W-:-:S09]  /*1dc0*/  UPRMT UR4, URZ, 0x654, UR4 ;  /* 0x000006543f047896 */ /* 0x000fd20008000004 */
[----:B------:R-:W-:Y:S01]  /*1dd0*/  SYNCS.ARRIVE.TRANS64.RED.A1T0 RZ, [UR4], RZ ;  /* 0x000000ffffff79a7 */ /* 0x000fe20008100404 */
[----:B------:R-:W-:Y:S05]  /*1de0*/  @P1 BRA `(.L_x_28) ;  /* 0x0000000000041947 */ /* 0x000fea0003800000 */
[----:B------:R-:W-:Y:S01]  /*1df0*/  BPT.TRAP 0x1 ;  /* 0x000000040000795c */ /* 0x000fe20000300000 */
.L_x_28:
[----:B------:R-:W-:Y:S01]  /*1e00*/  UIADD3 UR8, UR8, 0x1, URZ ;  /* 0x0000000108087890 */ /* 0x000fe2000fffe03f */
[C---:B------:R-:W-:Y:S01]  /*1e10*/  ISETP.GT.AND P1, PT, R0.reuse, 0x1, PT ;  /* 0x000000010000780c */ /* 0x040fe20003f24270 */
[----:B------:R-:W-:Y:S01]  /*1e20*/  UIADD3 UR9, UR9, 0x1, URZ ;  /* 0x0000000109097890 */ /* 0x000fe2000fffe03f */
[----:B------:R-:W-:Y:S01]  /*1e30*/  VIADD R0, R0, 0xffffffff ;  /* 0xffffffff00007836 */ /* 0x000fe20000000000 */
[----:B------:R-:W-:Y:S02]  /*1e40*/  UISETP.NE.AND UP0, UPT, UR8, 0xe, UPT ;  /* 0x0000000e0800788c */ /* 0x000fe4000bf05270 */
[----:B------:R-:W-:Y:S02]  /*1e50*/  UISETP.NE.AND UP1, UPT, UR9, 0xe, UPT ;  /* 0x0000000e0900788c */ /* 0x000fe4000bf25270 */
[----:B------:R-:W-:Y:S02]  /*1e60*/  USEL UR4, URZ, 0x1, UP0 ;  /* 0x000000013f047887 */ /* 0x000fe40008000000 */
[----:B------:R-:W-:-:S02]  /*1e70*/  USEL UR8, UR8, URZ, UP0 ;  /* 0x0000003f08087287 */ /* 0x000fc40008000000 */
[----:B------:R-:W-:Y:S02]  /*1e80*/  USEL UR9, UR9, URZ, UP1 ;  /* 0x0000003f09097287 */ /* 0x000fe40008800000 */
[----:B------:R-:W-:Y:S01]  /*1e90*/  LOP3.LUT R5, R5, UR4, RZ, 0x3c, !PT ;  /* 0x0000000405057c12 */ /* 0x000fe2000f8e3cff */
[----:B------:R-:W-:Y:S09]  /*1ea0*/  @P1 BRA `(.L_x_29) ;  /* 0xfffffffc00101947 */ /* 0x000ff2000383ffff */
.L_x_22:
[----:B------:R-:W3:Y:S01]  /*1eb0*/  LDC R0, c[0x0][0x28c] ;  /* 0x0000a300ff007b82 */ /* 0x000ee20000000800 */
[----:B------:R4:W-:Y:S01]  /*1ec0*/  SYNCS.ARRIVE.TRANS64.A1T0 RZ, [R62+UR47], RZ ;  /* 0x000000ff3eff79a7 */ /* 0x0009e2000810002f */
[----:B---3--:R-:W-:-:S13]  /*1ed0*/  ISETP.GE.AND P1, PT, R0, 0x1, PT ;  /* 0x000000010000780c */ /* 0x008fda0003f26270 */
[----:B----4-:R-:W-:Y:S05]  /*1ee0*/  @!P1 BRA `(.L_x_30) ;  /* 0x0000000000389947 */ /* 0x010fea0003800000 */
[----:B------:R-:W-:Y:S05]  /*1ef0*/  @!P0 BRA `(.L_x_31) ;  /* 0x0000000000048947 */ /* 0x000fea0003800000 */
[----:B------:R-:W-:Y:S01]  /*1f00*/  BPT.TRAP 0x1 ;  /* 0x000000040000795c */ /* 0x000fe20000300000 */
.L_x_31:
[----:B------:R-:W-:Y:S01]  /*1f10*/  UIADD3 UR6, UR43, UR38, URZ ;  /* 0x000000262b067290 */ /* 0x000fe2000fffe03f */
[----:B------:R-:W-:-:S03]  /*1f20*/  ISETP.GT.U32.AND P0, PT, R16, 0x1, PT ;  /* 0x000000011000780c */ /* 0x000fc60003f04070 */
[----:B------:R-:W-:-:S04]  /*1f30*/  USHF.R.U32.HI UR4, URZ, 0x1, UR6 ;  /* 0x000000013f047899 */ /* 0x000fc80008011606 */
[----:B------:R-:W-:-:S04]  /*1f40*/  UIMAD.WIDE.U32 UR4, UR4, -0x6db6db6d, URZ ;  /* 0x92492493040478a5 */ /* 0x000fc8000f8e003f */
[----:B------:R-:W-:-:S04]  /*1f50*/  USHF.R.U32.HI UR4, URZ, 0x2, UR5 ;  /* 0x000000023f047899 */ /* 0x000fc80008011605 */
[----:B------:R-:W-:-:S04]  /*1f60*/  UIMAD UR6, UR4, -0xe, UR6 ;  /* 0xfffffff2040678a4 */ /* 0x000fc8000f8e0206 */
[----:B------:R-:W-:-:S04]  /*1f70*/  ULEA UR6, UR6, UR41, 0x3 ;  /* 0x0000002906067291 */ /* 0x000fc8000f8e183f */
[----:B------:R-:W-:-:S04]  /*1f80*/  UIADD3 UR6, UR6, 0x70, URZ ;  /* 0x0000007006067890 */ /* 0x000fc8000fffe03f */
[----:B------:R-:W-:-:S09]  /*1f90*/  UPRMT UR6, URZ, 0x654, UR6 ;  /* 0x000006543f067896 */ /* 0x000fd20008000006 */
[----:B------:R-:W-:Y:S01]  /*1fa0*/  SYNCS.ARRIVE.TRANS64.RED.A1T0 RZ, [UR6], RZ ;  /* 0x000000ffffff79a7 */ /* 0x000fe20008100406 */
[----:B------:R-:W-:Y:S05]  /*1fb0*/  @P0 BRA `(.L_x_30) ;  /* 0x0000000000040947 */ /* 0x000fea0003800000 */
[----:B------:R-:W-:Y:S01]  /*1fc0*/  BPT.TRAP 0x1 ;  /* 0x000000040000795c */ /* 0x000fe20000300000 */
.L_x_30:
[----:B------:R-:W-:Y:S01]  /*1fd0*/  SHF.L.U32 R0, R71, 0x1f, RZ ;  /* 0x0000001f47007819 */ /* 0x000fe200000006ff */
[----:B------:R-:W-:Y:S01]  /*1fe0*/  UIADD3 UR38, UR46, UR38, URZ ;  /* 0x000000262e267290 */ /* 0x000fe2000fffe03f */
[----:B------:R-:W3:Y:S01]  /*1ff0*/  LDC R7, c[0x0][0x288] ;  /* 0x0000a200ff077b82 */ /* 0x000ee20000000800 */
[----:B------:R-:W-:Y:S01]  /*2000*/  UISETP.GE.U32.AND UP1, UPT, UR46, 0xe, UPT ;  /* 0x0000000e2e00788c */ /* 0x000fe2000bf26070 */
[----:B------:R-:W-:Y:S01]  /*2010*/  IMAD.SHL.U32 R8, R60, 0x2, RZ ;  /* 0x000000023c087824 */ /* 0x000fe200078e00ff */
[----:B------:R-:W-:Y:S02]  /*2020*/  UISETP.GT.U32.AND UP0, UPT, UR38, 0xd, UPT ;  /* 0x0000000d2600788c */ /* 0x000fe4000bf04070 */
[----:B------:R-:W-:Y:S02]  /*2030*/  USHF.R.U32.HI UR4, URZ, 0x1, UR38 ;  /* 0x000000013f047899 */ /* 0x000fe40008011626 */
[----:B------:R-:W-:Y:S01]  /*2040*/  UISETP.LT.U32.AND UP0, UPT, UR46, 0xe, UP0 ;  /* 0x0000000e2e00788c */ /* 0x000fe20008701070 */
[----:B------:R-:W4:Y:S01]  /*2050*/  SYNCS.PHASECHK.TRANS64.TRYWAIT P0, [R61+UR42+0x10], R0 ;  /* 0x000010003d0075a7 */ /* 0x000f22000800016a */
[----:B------:R-:W-:Y:S01]  /*2060*/  UIMAD.WIDE.U32 UR4, UR4, -0x6db6db6d, URZ ;  /* 0x92492493040478a5 */ /* 0x000fe2000f8e003f */
[----:B------:R-:W-:Y:S01]  /*2070*/  SHF.R.S32.HI R9, RZ, 0x1f, R8 ;  /* 0x0000001fff097819 */ /* 0x000fe20000011408 */
[----:B------:R-:W-:-:S02]  /*2080*/  USEL UR6, URZ, 0x1, !UP0 ;  /* 0x000000013f067887 */ /* 0x000fc4000c000000 */
[----:B------:R-:W-:Y:S02]  /*2090*/  USHF.R.U32.HI UR4, URZ, 0x2, UR5 ;  /* 0x000000023f047899 */ /* 0x000fe40008011605 */
[----:B------:R-:W-:Y:S02]  /*20a0*/  ULOP3.LUT UR39, UR39, UR6, URZ, 0x3c, !UPT ;  /* 0x0000000627277292 */ /* 0x000fe4000f8e3c3f */
[----:B------:R-:W-:Y:S02]  /*20b0*/  UIMAD UR38, UR4, -0xe, UR38 ;  /* 0xfffffff2042678a4 */ /* 0x000fe4000f8e0226 */
[----:B------:R-:W-:Y:S01]  /*20c0*/  @UP1 ULOP3.LUT UR39, UR39, 0x1, UR4, 0x78, !UPT ;  /* 0x0000000127271892 */ /* 0x000fe2000f8e7804 */
[----:B---34-:R-:W-:Y:S11]  /*20d0*/  @!P0 BRA `(.L_x_32) ;  /* 0x0000004000348947 */ /* 0x018ff60003800000 */
.L_x_132:
[----:B---3--:R-:W-:Y:S01]  /*20e0*/  IMAD.SHL.U32 R0, R19, 0x40, RZ ;  /* 0x0000004013007824 */ /* 0x008fe200078e00ff */
[----:B------:R-:W-:Y:S01]  /*20f0*/  ULDC UR6, c[0x0][0x284] ;  /* 0x0000a10000067ab9 */ /* 0x000fe20000000800 */
[----:B------:R-:W-:Y:S01]  /*2100*/  IMAD.SHL.U32 R14, R22, 0x40, RZ ;  /* 0x00000040160e7824 */ /* 0x000fe200078e00ff */
[----:B------:R-:W-:Y:S01]  /*2110*/  SHF.R.S32.HI R11, RZ, 0x1f, R2 ;  /* 0x0000001fff0b7819 */ /* 0x000fe20000011402 */
[----:B------:R-:W-:Y:S01]  /*2120*/  ULDC.64 UR4, c[0x0][0x5d0] ;  /* 0x0001740000047ab9 */ /* 0x000fe20000000a00 */
[----:B------:R-:W-:Y:S01]  /*2130*/  ISETP.GE.AND P0, PT, R0, UR6, PT ;  /* 0x0000000600007c0c */ /* 0x000fe2000bf06270 */
[----:B--2---:R-:W-:Y:S01]  /*2140*/  IMAD.WIDE.U32 R4, R2, UR4, R8 ;  /* 0x0000000402047c25 */ /* 0x004fe2000f8e0008 */
[----:B------:R-:W-:Y:S02]  /*2150*/  SHF.R.S32.HI R15, RZ, 0x1f, R14 ;  /* 0x0000001fff0f7819 */ /* 0x000fe4000001140e */
[C---:B------:R-:W-:Y:S01]  /*2160*/  ISETP.GE.OR P0, PT, R14.reuse, R7, P0 ;  /* 0x000000070e00720c */ /* 0x040fe20000706670 */
[----:B-1----:R-:W-:Y:S01]  /*2170*/  IMAD R3, R11, UR4, RZ ;  /* 0x000000040b037c24 */ /* 0x002fe2000f8e02ff */
[----:B------:R-:W-:-:S03]  /*2180*/  IADD3 R4, P1, R14, R4, RZ ;  /* 0x000000040e047210 */ /* 0x000fc60007f3e0ff */
[----:B------:R-:W-:-:S05]  /*2190*/  IMAD R3, R2, UR5, R3 ;  /* 0x0000000502037c24 */ /* 0x000fca000f8e0203 */
[----:B------:R-:W-:-:S03]  /*21a0*/  IADD3.X R5, R15, R5, R3, P1, !PT ;  /* 0x000000050f057210 */ /* 0x000fc60000ffe403 */
[----:B------:R-:W-:Y:S05]  /*21b0*/  @P0 BRA `(.L_x_33) ;  /* 0x0000002000b00947 */ /* 0x000fea0003800000 */
[----:B------:R-:W1:Y:S01]  /*21c0*/  LDC.64 R74, c[0x0][0x5c8] ;  /* 0x00017200ff4a7b82 */ /* 0x000e620000000a00 */
[----:B-----5:R-:W-:Y:S01]  /*21d0*/  FSETP.NEU.AND P0, PT, R57, RZ, PT ;  /* 0x000000ff3900720b */ /* 0x020fe20003f0d000 */
[----:B------:R-:W-:Y:S01]  /*21e0*/  IMAD R3, R60, -0x2, R7 ;  /* 0xfffffffe3c037824 */ /* 0x000fe200078e0207 */
[----:B------:R-:W-:Y:S01]  /*21f0*/  BSSY B0, `(.L_x_33) ;  /* 0x0000228000007945 */ /* 0x000fe20003800000 */
[----:B------:R-:W-:-:S04]  /*2200*/  IMAD.WIDE R66, R19, 0x40, R58 ;  /* 0x0000004013427825 */ /* 0x000fc800078e023a */
[----:B------:R-:W-:Y:S02]  /*2210*/  IMAD.IADD R3, R3, 0x1, -R14 ;  /* 0x0000000103037824 */ /* 0x000fe400078e0a0e */
[----:B------:R-:W-:-:S03]  /*2220*/  IMAD.IADD R0, R65, 0x1, -R0 ;  /* 0x0000000141007824 */ /* 0x000fc600078e0a00 */
[----:B------:R-:W-:-:S04]  /*2230*/  ISETP.GT.AND P2, PT, R3, RZ, PT ;  /* 0x000000ff0300720c */ /* 0x000fc80003f44270 */
[----:B------:R-:W-:Y:S01]  /*2240*/  ISETP.GT.AND P1, PT, R0, RZ, P2 ;  /* 0x000000ff0000720c */ /* 0x000fe20001724270 */
[-C--:B-1----:R-:W-:Y:S02]  /*2250*/  IMAD R6, R67, R74.reuse, RZ ;  /* 0x0000004a43067224 */ /* 0x082fe400078e02ff */
[----:B------:R-:W-:-:S04]  /*2260*/  IMAD.WIDE.U32 R68, R66, R74, R4 ;  /* 0x0000004a42447225 */ /* 0x000fc800078e0004 */
[----:B------:R-:W-:-:S04]  /*2270*/  IMAD R5, R66, R75, R6 ;  /* 0x0000004b42057224 */ /* 0x000fc800078e0206 */
[----:B------:R-:W-:Y:S01]  /*2280*/  IMAD.IADD R7, R69, 0x1, R5 ;  /* 0x0000000145077824 */ /* 0x000fe200078e0205 */
[----:B------:R-:W-:Y:S06]  /*2290*/  @!P0 BRA `(.L_x_34) ;  /* 0x0000001400e48947 */ /* 0x000fec0003800000 */
[----:B------:R-:W1:Y:S01]  /*22a0*/  LDC.64 R72, c[0x0][0x5b8] ;  /* 0x00016e00ff487b82 */ /* 0x000e620000000a00 */
[----:B------:R-:W-:-:S07]  /*22b0*/  ULDC.64 UR4, c[0x0][0x5c0] ;  /* 0x0001700000047ab9 */ /* 0x000fce0000000a00 */
[----:B------:R-:W2:Y:S08]  /*22c0*/  LDC.64 R76, c[0x0][0x5b0] ;  /* 0x00016c00ff4c7b82 */ /* 0x000eb00000000a00 */
[----:B------:R-:W0:Y:S01]  /*22d0*/  LDC.64 R78, c[0x0][0x5a8] ;  /* 0x00016a00ff4e7b82 */ /* 0x000e220000000a00 */
[-C--:B-1----:R-:W-:Y:S02]  /*22e0*/  IMAD R6, R11, R72.reuse, RZ ;  /* 0x000000480b067224 */ /* 0x082fe400078e02ff */
[----:B------:R-:W-:-:S04]  /*22f0*/  IMAD.WIDE.U32 R4, R2, R72, R8 ;  /* 0x0000004802047225 */ /* 0x000fc800078e0008 */
[----:B------:R-:W-:Y:S01]  /*2300*/  IMAD R69, R2, R73, R6 ;  /* 0x0000004902457224 */ /* 0x000fe200078e0206 */
[----:B------:R-:W-:Y:S01]  /*2310*/  IADD3 R10, P0, R14, R4, RZ ;  /* 0x000000040e0a7210 */ /* 0x000fe20007f1e0ff */
[----:B--2---:R-:W-:-:S03]  /*2320*/  IMAD R4, R67, R76, RZ ;  /* 0x0000004c43047224 */ /* 0x004fc600078e02ff */
[----:B------:R-:W-:Y:S01]  /*2330*/  IADD3.X R11, R15, R5, R69, P0, !PT ;  /* 0x000000050f0b7210 */ /* 0x000fe200007fe445 */
[C---:B------:R-:W-:Y:S02]  /*2340*/  IMAD R73, R66.reuse, R77, R4 ;  /* 0x0000004d42497224 */ /* 0x040fe400078e0204 */
[----:B------:R-:W-:-:S04]  /*2350*/  IMAD.WIDE.U32 R4, R66, R76, R10 ;  /* 0x0000004c42047225 */ /* 0x000fc800078e000a */
[----:B------:R-:W-:Y:S01]  /*2360*/  IMAD.IADD R5, R5, 0x1, R73 ;  /* 0x0000000105057824 */ /* 0x000fe200078e0249 */
[----:B0-----:R-:W-:-:S04]  /*2370*/  LEA R12, P0, R4, R78, 0x1 ;  /* 0x0000004e040c7211 */ /* 0x001fc800078008ff */
[----:B------:R-:W-:-:S05]  /*2380*/  LEA.HI.X R13, R4, R79, R5, 0x1, P0 ;  /* 0x0000004f040d7211 */ /* 0x000fca00000f0c05 */
[----:B------:R-:W2:Y:S01]  /*2390*/  @P1 LDG.E.LTC128B.U16 R19, desc[UR36][R12.64] ;  /* 0x000000240c131981 */ /* 0x000ea2000c1e1520 */
[----:B------:R-:W-:Y:S01]  /*23a0*/  IMAD.WIDE.U32 R4, R66, R76, R14 ;  /* 0x0000004c42047225 */ /* 0x000fe200078e000e */
[----:B------:R-:W-:Y:S02]  /*23b0*/  BSSY B1, `(.L_x_35) ;  /* 0x0000015000017945 */ /* 0x000fe40003800000 */
[----:B------:R-:W-:-:S04]  /*23c0*/  IADD3 R20, P0, R8, R4, RZ ;  /* 0x0000000408147210 */ /* 0x000fc80007f1e0ff */
[----:B------:R-:W-:Y:S02]  /*23d0*/  IADD3.X R21, R9, R73, R5, P0, !PT ;  /* 0x0000004909157210 */ /* 0x000fe400007fe405 */
[----:B------:R-:W-:Y:S01]  /*23e0*/  LEA R6, P0, R68, UR4, 0x1 ;  /* 0x0000000444067c11 */ /* 0x000fe2000f8008ff */
[----:B------:R-:W-:-:S03]  /*23f0*/  IMAD.WIDE.U32 R20, R2, R72, R20 ;  /* 0x0000004802147225 */ /* 0x000fc600078e0014 */
[----:B------:R-:W-:Y:S02]  /*2400*/  LEA.HI.X R7, R68, UR5, R7, 0x1, P0 ;  /* 0x0000000544077c11 */ /* 0x000fe400080f0c07 */
[----:B------:R-:W-:-:S04]  /*2410*/  ISETP.GT.AND P0, PT, R3, 0x1, PT ;  /* 0x000000010300780c */ /* 0x000fc80003f04270 */
[----:B------:R-:W-:Y:S01]  /*2420*/  ISETP.GT.AND P3, PT, R0, RZ, P0 ;  /* 0x000000ff0000720c */ /* 0x000fe20000764270 */
[----:B--2---:R-:W-:-:S05]  /*2430*/  HADD2.F32 R4, -RZ, R19.H0_H0 ;  /* 0x20000013ff047230 */ /* 0x004fca0000004100 */
[----:B------:R-:W-:Y:S01]  /*2440*/  FMUL R5, R4, R57 ;  /* 0x0000003904057220 */ /* 0x000fe20000400000 */
[----:B------:R-:W-:-:S03]  /*2450*/  LEA R4, P4, R20, R78, 0x1 ;  /* 0x0000004e14047211 */ /* 0x000fc600078808ff */
[----:B------:R-:W-:-:S05]  /*2460*/  FFMA R5, R24, R56, R5 ;  /* 0x0000003818057223 */ /* 0x000fca0000000005 */
[----:B------:R-:W-:Y:S01]  /*2470*/  F2FP.F16.F32.PACK_AB R12, RZ, R5 ;  /* 0x00000005ff0c723e */ /* 0x000fe200000000ff */
[----:B------:R-:W-:-:S03]  /*2480*/  IMAD.IADD R5, R69, 0x1, R21 ;  /* 0x0000000145057824 */ /* 0x000fc600078e0215 */
[----:B------:R-:W-:Y:S01]  /*2490*/  PRMT R13, R12, 0x7610, R13 ;  /* 0x000076100c0d7816 */ /* 0x000fe2000000000d */
[----:B------:R-:W-:Y:S01]  /*24a0*/  IMAD.SHL.U32 R12, R76, 0x8, RZ ;  /* 0x000000084c0c7824 */ /* 0x000fe200078e00ff */
[----:B------:R-:W-:-:S03]  /*24b0*/  LEA.HI.X R5, R20, R79, R5, 0x1, P4 ;  /* 0x0000004f14057211 */ /* 0x000fc600020f0c05 */
[----:B------:R0:W-:Y:S02]  /*24c0*/  @P1 STG.E.U16 desc[UR36][R6.64], R13 ;  /* 0x0000000d06001986 */ /* 0x0001e4000c101524 */
[----:B0-----:R-:W-:Y:S01]  /*24d0*/  SHF.L.U64.HI R13, R76, 0x3, R77 ;  /* 0x000000034c0d7819 */ /* 0x001fe2000001024d */
[----:B------:R-:W-:Y:S06]  /*24e0*/  @!P3 BRA `(.L_x_36) ;  /* 0x000000000004b947 */ /* 0x000fec0003800000 */
[----:B------:R0:W5:Y:S02]  /*24f0*/  LDG.E.LTC128B.U16 R19, desc[UR36][R4.64+0x2] ;  /* 0x0000022404137981 */ /* 0x000164000c1e1520 */
.L_x_36:
[----:B------:R-:W-:Y:S05]  /*2500*/  BSYNC B1 ;  /* 0x0000000000017941 */ /* 0x000fea0003800000 */
.L_x_35:
[----:B-----5:R-:W-:Y:S01]  /*2510*/  HADD2.F32 R20, -RZ, R19.H0_H0 ;  /* 0x20000013ff147230 */ /* 0x020fe20000004100 */
[----:B------:R-:W-:Y:S01]  /*2520*/  ISETP.GT.AND P2, PT, R0, 0x8, P2 ;  /* 0x000000080000780c */ /* 0x000fe20001744270 */
[----:B------:R-:W-:-:S04]  /*2530*/  IMAD.WIDE.U32 R66, R66, R76, R12 ;  /* 0x0000004c42427225 */ /* 0x000fc800078e000c */
[----:B------:R-:W-:Y:S01]  /*2540*/  FMUL R20, R20, R57 ;  /* 0x0000003914147220 */ /* 0x000fe20000400000 */
[----:B------:R-:W-:Y:S01]  /*2550*/  IMAD.IADD R73, R73, 0x1, R67 ;  /* 0x0000000149497824 */ /* 0x000fe200078e0243 */
[----:B------:R-:W-:Y:S02]  /*2560*/  IADD3 R10, P1, R10, R66, RZ ;  /* 0x000000420a0a7210 */ /* 0x000fe40007f3e0ff */
[----:B------:R-:W-:-:S03]  /*2570*/  FFMA R20, R25, R56, R20 ;  /* 0x0000003819147223 */ /* 0x000fc60000000014 */
[----:B------:R-:W-:Y:S01]  /*2580*/  IMAD.X R11, R73, 0x1, R11, P1 ;  /* 0x00000001490b7824 */ /* 0x000fe200008e060b */
[C---:B------:R-:W-:Y:S02]  /*2590*/  LEA R12, P1, R10.reuse, R78, 0x1 ;  /* 0x0000004e0a0c7211 */ /* 0x040fe400078208ff */
[----:B------:R-:W-:Y:S02]  /*25a0*/  F2FP.F16.F32.PACK_AB R20, RZ, R20 ;  /* 0x00000014ff14723e */ /* 0x000fe400000000ff */
[----:B------:R-:W-:-:S03]  /*25b0*/  LEA.HI.X R13, R10, R79, R11, 0x1, P1 ;  /* 0x0000004f0a0d7211 */ /* 0x000fc600008f0c0b */
[----:B------:R1:W-:Y:S04]  /*25c0*/  @P3 STG.E.U16 desc[UR36][R6.64+0x2], R20 ;  /* 0x0000021406003986 */ /* 0x0003e8000c101524 */
[----:B------:R-:W2:Y:S01]  /*25d0*/  @P2 LDG.E.LTC128B.U16 R19, desc[UR36][R12.64] ;  /* 0x000000240c132981 */ /* 0x000ea2000c1e1520 */
[----:B------:R-:W-:Y:S01]  /*25e0*/  IADD3 R14, P1, P3, R8, R66, R14 ;  /* 0x00000042080e7210 */ /* 0x000fe20007b3e00e */
[----:B------:R-:W-:Y:S01]  /*25f0*/  BSSY B1, `(.L_x_37) ;  /* 0x0000011000017945 */ /* 0x000fe20003800000 */
[C---:B------:R-:W-:Y:S02]  /*2600*/  SHF.L.U64.HI R11, R74.reuse, 0x4, R75 ;  /* 0x000000044a0b7819 */ /* 0x040fe4000001024b */
[----:B------:R-:W-:Y:S02]  /*2610*/  IADD3.X R15, R9, R73, R15, P1, P3 ;  /* 0x00000049090f7210 */ /* 0x000fe40000fe640f */
[----:B------:R-:W-:-:S02]  /*2620*/  LEA R10, P1, R74, R6, 0x4 ;  /* 0x000000064a0a7211 */ /* 0x000fc400078220ff */
[----:B------:R-:W-:Y:S01]  /*2630*/  ISETP.GT.AND P0, PT, R0, 0x8, P0 ;  /* 0x000000080000780c */ /* 0x000fe20000704270 */
[----:B------:R-:W-:-:S04]  /*2640*/  IMAD.WIDE.U32 R14, R2, R72, R14 ;  /* 0x00000048020e7225 */ /* 0x000fc800078e000e */
[----:B------:R-:W-:Y:S02]  /*2650*/  IMAD.X R11, R11, 0x1, R7, P1 ;  /* 0x000000010b0b7824 */ /* 0x000fe400008e0607 */
[----:B------:R-:W-:Y:S02]  /*2660*/  IMAD.IADD R2, R69, 0x1, R15 ;  /* 0x0000000145027824 */ /* 0x000fe400078e020f */
[----:B--2---:R-:W-:-:S05]  /*2670*/  HADD2.F32 R8, -RZ, R19.H0_H0 ;  /* 0x20000013ff087230 */ /* 0x004fca0000004100 */
[----:B------:R-:W-:Y:S01]  /*2680*/  FMUL R9, R8, R57 ;  /* 0x0000003908097220 */ /* 0x000fe20000400000 */
[----:B------:R-:W-:-:S03]  /*2690*/  LEA R8, P3, R14, R78, 0x1 ;  /* 0x0000004e0e087211 */ /* 0x000fc600078608ff */
[----:B------:R-:W-:-:S05]  /*26a0*/  FFMA R9, R26, R56, R9 ;  /* 0x000000381a097223 */ /* 0x000fca0000000009 */
[----:B------:R-:W-:Y:S02]  /*26b0*/  F2FP.F16.F32.PACK_AB R12, RZ, R9 ;  /* 0x00000009ff0c723e */ /* 0x000fe400000000ff */
[----:B------:R-:W-:-:S03]  /*26c0*/  LEA.HI.X R9, R14, R79, R2, 0x1, P3 ;  /* 0x0000004f0e097211 */ /* 0x000fc600018f0c02 */
[----:B------:R1:W-:Y:S01]  /*26d0*/  @P2 STG.E.U16 desc[UR36][R10.64], R12 ;  /* 0x0000000c0a002986 */ /* 0x0003e2000c101524 */
[----:B------:R-:W-:Y:S05]  /*26e0*/  @!P0 BRA `(.L_x_38) ;  /* 0x0000000000048947 */ /* 0x000fea0003800000 */
[----:B------:R2:W5:Y:S02]  /*26f0*/  LDG.E.LTC128B.U16 R19, desc[UR36][R8.64+0x2] ;  /* 0x0000022408137981 */ /* 0x000564000c1e1520 */
.L_x_38:
[----:B------:R-:W-:Y:S05]  /*2700*/  BSYNC B1 ;  /* 0x0000000000017941 */ /* 0x000fea0003800000 */
.L_x_37:
[----:B-----5:R-:W-:Y:S01]  /*2710*/  HADD2.F32 R2, -RZ, R19.H0_H0 ;  /* 0x20000013ff027230 */ /* 0x020fe20000004100 */
[----:B------:R-:W-:Y:S01]  /*2720*/  ISETP.GT.AND P1, PT, R3, 0x8, PT ;  /* 0x000000080300780c */ /* 0x000fe20003f24270 */
[----:B------:R-:W-:Y:S03]  /*2730*/  BSSY B1, `(.L_x_39) ;  /* 0x0000008000017945 */ /* 0x000fe60003800000 */
[----:B------:R-:W-:Y:S01]  /*2740*/  FMUL R2, R2, R57 ;  /* 0x0000003902027220 */ /* 0x000fe20000400000 */
[----:B------:R-:W-:-:S03]  /*2750*/  ISETP.GT.AND P2, PT, R0, RZ, P1 ;  /* 0x000000ff0000720c */ /* 0x000fc60000f44270 */
[----:B------:R-:W-:-:S05]  /*2760*/  FFMA R2, R27, R56, R2 ;  /* 0x000000381b027223 */ /* 0x000fca0000000002 */
[----:B------:R-:W-:-:S05]  /*2770*/  F2FP.F16.F32.PACK_AB R2, RZ, R2 ;  /* 0x00000002ff02723e */ /* 0x000fca00000000ff */
[----:B------:R3:W-:Y:S01]  /*2780*/  @P0 STG.E.U16 desc[UR36][R10.64+0x2], R2 ;  /* 0x000002020a000986 */ /* 0x0007e2000c101524 */
[----:B------:R-:W-:Y:S05]  /*2790*/  @!P2 BRA `(.L_x_40) ;  /* 0x000000000004a947 */ /* 0x000fea0003800000 */
[----:B------:R4:W5:Y:S02]  /*27a0*/  LDG.E.LTC128B.U16 R19, desc[UR36][R4.64+0x10] ;  /* 0x0000102404137981 */ /* 0x000964000c1e1520 */
.L_x_40:
[----:B------:R-:W-:Y:S05]  /*27b0*/  BSYNC B1 ;  /* 0x0000000000017941 */ /* 0x000fea0003800000 */
.L_x_39:
[----:B---3-5:R-:W-:Y:S01]  /*27c0*/  HADD2.F32 R2, -RZ, R19.H0_H0 ;  /* 0x20000013ff027230 */ /* 0x028fe20000004100 */
        /* <DEDUP_REMOVED lines=9> */
.L_x_42:
[----:B------:R-:W-:Y:S05]  /*2860*/  BSYNC B1 ;  /* 0x0000000000017941 */ /* 0x000fea0003800000 */
.L_x_41:
[----:B-----5:R-:W-:Y:S01]  /*2870*/  HADD2.F32 R2, -RZ, R19.H0_H0 ;  /* 0x20000013ff027230 */ /* 0x020fe20000004100 */
[----:B------:R-:W-:Y:S01]  /*2880*/  ISETP.GT.AND P1, PT, R0, 0x8, P1 ;  /* 0x000000080000780c */ /* 0x000fe20000f24270 */
[----:B------:R-:W-:Y:S03]  /*2890*/  BSSY B1, `(.L_x_43) ;  /* 0x0000007000017945 */ /* 0x000fe60003800000 */
[----:B------:R-:W-:-:S04]  /*28a0*/  FMUL R2, R2, R57 ;  /* 0x0000003902027220 */ /* 0x000fc80000400000 */
[----:B------:R-:W-:-:S05]  /*28b0*/  FFMA R2, R29, R56, R2 ;  /* 0x000000381d027223 */ /* 0x000fca0000000002 */
[----:B------:R-:W-:-:S05]  /*28c0*/  F2FP.F16.F32.PACK_AB R2, RZ, R2 ;  /* 0x00000002ff02723e */ /* 0x000fca00000000ff */
[----:B------:R0:W-:Y:S01]  /*28d0*/  @P3 STG.E.U16 desc[UR36][R6.64+0x12], R2 ;  /* 0x0000120206003986 */ /* 0x0001e2000c101524 */
[----:B------:R-:W-:Y:S05]  /*28e0*/  @!P1 BRA `(.L_x_44) ;  /* 0x0000000000049947 */ /* 0x000fea0003800000 */
[----:B------:R0:W5:Y:S02]  /*28f0*/  LDG.E.LTC128B.U16 R19, desc[UR36][R8.64+0x10] ;  /* 0x0000102408137981 */ /* 0x000164000c1e1520 */
.L_x_44:
[----:B------:R-:W-:Y:S05]  /*2900*/  BSYNC B1 ;  /* 0x0000000000017941 */ /* 0x000fea0003800000 */
.L_x_43:
[----:B0----5:R-:W-:Y:S01]  /*2910*/  HADD2.F32 R2, -RZ, R19.H0_H0 ;  /* 0x20000013ff027230 */ /* 0x021fe20000004100 */
[----:B------:R-:W-:Y:S01]  /*2920*/  ISETP.GT.AND P0, PT, R0, 0x8, P0 ;  /* 0x000000080000780c */ /* 0x000fe20000704270 */
[----:B------:R-:W-:Y:S03]  /*2930*/  BSSY B1, `(.L_x_45) ;  /* 0x0000007000017945 */ /* 0x000fe60003800000 */
[----:B---3--:R-:W-:-:S04]  /*2940*/  FMUL R13, R2, R57 ;  /* 0x00000039020d7220 */ /* 0x008fc80000400000 */
[----:B------:R-:W-:-:S05]  /*2950*/  FFMA R13, R30, R56, R13 ;  /* 0x000000381e0d7223 */ /* 0x000fca000000000d */
[----:B------:R-:W-:-:S05]  /*2960*/  F2FP.F16.F32.PACK_AB R13, RZ, R13 ;  /* 0x0000000dff0d723e */ /* 0x000fca00000000ff */
[----:B------:R0:W-:Y:S01]  /*2970*/  @P1 STG.E.U16 desc[UR36][R10.64+0x10], R13 ;  /* 0x0000100d0a001986 */ /* 0x0001e2000c101524 */
[----:B------:R-:W-:Y:S05]  /*2980*/  @!P0 BRA `(.L_x_46) ;  /* 0x0000000000048947 */ /* 0x000fea0003800000 */
[----:B------:R3:W5:Y:S02]  /*2990*/  LDG.E.LTC128B.U16 R19, desc[UR36][R8.64+0x12] ;  /* 0x0000122408137981 */ /* 0x000764000c1e1520 */
.L_x_46:
[----:B------:R-:W-:Y:S05]  /*29a0*/  BSYNC B1 ;  /* 0x0000000000017941 */ /* 0x000fea0003800000 */
.L_x_45:
        /* <DEDUP_REMOVED lines=10> */
.L_x_48:
[----:B------:R-:W-:Y:S05]  /*2a50*/  BSYNC B1 ;  /* 0x0000000000017941 */ /* 0x000fea0003800000 */
.L_x_47:
[----:B0----5:R-:W-:Y:S01]  /*2a60*/  HADD2.F32 R2, -RZ, R19.H0_H0 ;  /* 0x20000013ff027230 */ /* 0x021fe20000004100 */
        /* <DEDUP_REMOVED lines=9> */
.L_x_50:
[----:B------:R-:W-:Y:S05]  /*2b00*/  BSYNC B1 ;  /* 0x0000000000017941 */ /* 0x000fea0003800000 */
.L_x_49:
        /* <DEDUP_REMOVED lines=9> */
.L_x_52:
[----:B------:R-:W-:Y:S05]  /*2ba0*/  BSYNC B1 ;  /* 0x0000000000017941 */ /* 0x000fea0003800000 */
.L_x_51:
[----:B0----5:R-:W-:Y:S01]  /*2bb0*/  HADD2.F32 R2, -RZ, R19.H0_H0 ;  /* 0x20000013ff027230 */ /* 0x021fe20000004100 */
        /* <DEDUP_REMOVED lines=8> */
.L_x_54:
[----:B------:R-:W-:Y:S05]  /*2c40*/  BSYNC B1 ;  /* 0x0000000000017941 */ /* 0x000fea0003800000 */
.L_x_53:
        /* <DEDUP_REMOVED lines=10> */
.L_x_56:
[----:B------:R-:W-:Y:S05]  /*2cf0*/  BSYNC B1 ;  /* 0x0000000000017941 */ /* 0x000fea0003800000 */
.L_x_55:
        /* <DEDUP_REMOVED lines=10> */
.L_x_58:
[----:B------:R-:W-:Y:S05]  /*2da0*/  BSYNC B1 ;  /* 0x0000000000017941 */ /* 0x000fea0003800000 */
.L_x_57:
        /* <DEDUP_REMOVED lines=9> */
.L_x_60:
[----:B------:R-:W-:Y:S05]  /*2e40*/  BSYNC B1 ;  /* 0x0000000000017941 */ /* 0x000fea0003800000 */
.L_x_59:
        /* <DEDUP_REMOVED lines=9> */
.L_x_62:
[----:B------:R-:W-:Y:S05]  /*2ee0*/  BSYNC B1 ;  /* 0x0000000000017941 */ /* 0x000fea0003800000 */
.L_x_61:
        /* <DEDUP_REMOVED lines=10> */
.L_x_64:
[----:B------:R-:W-:Y:S05]  /*2f90*/  BSYNC B1 ;  /* 0x0000000000017941 */ /* 0x000fea0003800000 */
.L_x_63:
        /* <DEDUP_REMOVED lines=10> */
.L_x_66:
[----:B------:R-:W-:Y:S05]  /*3040*/  BSYNC B1 ;  /* 0x0000000000017941 */ /* 0x000fea0003800000 */
.L_x_65:
        /* <DEDUP_REMOVED lines=9> */
.L_x_68:
[----:B------:R-:W-:Y:S05]  /*30e0*/  BSYNC B1 ;  /* 0x0000000000017941 */ /* 0x000fea0003800000 */
.L_x_67:
        /* <DEDUP_REMOVED lines=9> */
.L_x_70:
[----:B------:R-:W-:Y:S05]  /*3180*/  BSYNC B1 ;  /* 0x0000000000017941 */ /* 0x000fea0003800000 */
.L_x_69:
        /* <DEDUP_REMOVED lines=10> */
.L_x_72:
[----:B------:R-:W-:Y:S05]  /*3230*/  BSYNC B1 ;  /* 0x0000000000017941 */ /* 0x000fea0003800000 */
.L_x_71:
        /* <DEDUP_REMOVED lines=10> */
.L_x_74:
[----:B------:R-:W-:Y:S05]  /*32e0*/  BSYNC B1 ;  /* 0x0000000000017941 */ /* 0x000fea0003800000 */
.L_x_73:
        /* <DEDUP_REMOVED lines=9> */
.L_x_76:
[----:B------:R-:W-:Y:S05]  /*3380*/  BSYNC B1 ;  /* 0x0000000000017941 */ /* 0x000fea0003800000 */
.L_x_75:
        /* <DEDUP_REMOVED lines=9> */
.L_x_78:
[----:B------:R-:W-:Y:S05]  /*3420*/  BSYNC B1 ;  /* 0x0000000000017941 */ /* 0x000fea0003800000 */
.L_x_77:
        /* <DEDUP_REMOVED lines=10> */
.L_x_80:
[----:B------:R-:W-:Y:S05]  /*34d0*/  BSYNC B1 ;  /* 0x0000000000017941 */ /* 0x000fea0003800000 */
.L_x_79:
        /* <DEDUP_REMOVED lines=10> */
.L_x_82:
[----:B------:R-:W-:Y:S05]  /*3580*/  BSYNC B1 ;  /* 0x0000000000017941 */ /* 0x000fea0003800000 */
.L_x_81:
        /* <DEDUP_REMOVED lines=9> */
.L_x_84:
[----:B------:R-:W-:Y:S05]  /*3620*/  BSYNC B1 ;  /* 0x0000000000017941 */ /* 0x000fea0003800000 */
.L_x_83:
        /* <DEDUP_REMOVED lines=9> */
.L_x_86:
[----:B------:R-:W-:Y:S05]  /*36c0*/  BSYNC B1 ;  /* 0x0000000000017941 */ /* 0x000fea0003800000 */
.L_x_85:
        /* <DEDUP_REMOVED lines=10> */
.L_x_88:
[----:B------:R-:W-:Y:S05]  /*3770*/  BSYNC B1 ;  /* 0x0000000000017941 */ /* 0x000fea0003800000 */
.L_x_87:
[----:B0----5:R-:W-:Y:S01]  /*3780*/  HADD2.F32 R2, -RZ, R19.H0_H0 ;  /* 0x20000013ff027230 */ /* 0x021fe20000004100 */
[----:B------:R-:W-:Y:S01]  /*3790*/  ISETP.GT.AND P0, PT, R3, 0x39, PT ;  /* 0x000000390300780c */ /* 0x000fe20003f04270 */
[----:B------:R-:W-:Y:S01]  /*37a0*/  @P2 IMAD.MOV.U32 R3, RZ, RZ, R7 ;  /* 0x000000ffff032224 */ /* 0x000fe200078e0007 */
[----:B------:R-:W-:Y:S02]  /*37b0*/  BSSY B1, `(.L_x_89) ;  /* 0x0000009000017945 */ /* 0x000fe40003800000 */
[----:B------:R-:W-:Y:S01]  /*37c0*/  FMUL R13, R2, R57 ;  /* 0x00000039020d7220 */ /* 0x000fe20000400000 */
[----:B------:R-:W-:Y:S01]  /*37d0*/  @P2 IMAD.MOV.U32 R2, RZ, RZ, R6 ;  /* 0x000000ffff022224 */ /* 0x000fe200078e0006 */
[----:B------:R-:W-:Y:S02]  /*37e0*/  ISETP.GT.AND P3, PT, R0, RZ, P0 ;  /* 0x000000ff0000720c */ /* 0x000fe40000764270 */
[----:B------:R-:W-:-:S05]  /*37f0*/  FFMA R13, R52, R56, R13 ;  /* 0x00000038340d7223 */ /* 0x000fca000000000d */
[----:B------:R-:W-:-:S05]  /*3800*/  F2FP.F16.F32.PACK_AB R13, RZ, R13 ;  /* 0x0000000dff0d723e */ /* 0x000fca00000000ff */
[----:B------:R0:W-:Y:S01]  /*3810*/  @P2 STG.E.U16 desc[UR36][R2.64+0x70], R13 ;  /* 0x0000700d02002986 */ /* 0x0001e2000c101524 */
[----:B------:R-:W-:Y:S05]  /*3820*/  @!P3 BRA `(.L_x_90) ;  /* 0x000000000004b947 */ /* 0x000fea0003800000 */
[----:B------:R0:W5:Y:S02]  /*3830*/  LDG.E.LTC128B.U16 R19, desc[UR36][R4.64+0x72] ;  /* 0x0000722404137981 */ /* 0x000164000c1e1520 */
.L_x_90:
[----:B------:R-:W-:Y:S05]  /*3840*/  BSYNC B1 ;  /* 0x0000000000017941 */ /* 0x000fea0003800000 */
.L_x_89:
        /* <DEDUP_REMOVED lines=9> */
.L_x_92:
[----:B------:R-:W-:Y:S05]  /*38e0*/  BSYNC B1 ;  /* 0x0000000000017941 */ /* 0x000fea0003800000 */
.L_x_91:
[----:B0----5:R-:W-:Y:S01]  /*38f0*/  HADD2.F32 R2, -RZ, R19.H0_H0 ;  /* 0x20000013ff027230 */ /* 0x021fe20000004100 */
[----:B------:R-:W-:Y:S01]  /*3900*/  ISETP.GT.AND P0, PT, R0, 0x8, P0 ;  /* 0x000000080000780c */ /* 0x000fe20000704270 */
[----:B------:R-:W-:Y:S03]  /*3910*/  BSSY B1, `(.L_x_93) ;  /* 0x000000a000017945 */ /* 0x000fe60003800000 */
[----:B------:R-:W-:Y:S01]  /*3920*/  FMUL R3, R2, R57 ;  /* 0x0000003902037220 */ /* 0x000fe20000400000 */
[----:B------:R-:W-:-:S03]  /*3930*/  @P1 IMAD.MOV.U32 R2, RZ, RZ, R10 ;  /* 0x000000ffff021224 */ /* 0x000fc600078e000a */
[----:B------:R-:W-:-:S05]  /*3940*/  FFMA R3, R54, R56, R3 ;  /* 0x0000003836037223 */ /* 0x000fca0000000003 */
[----:B------:R-:W-:-:S04]  /*3950*/  F2FP.F16.F32.PACK_AB R3, RZ, R3 ;  /* 0x00000003ff03723e */ /* 0x000fc800000000ff */
[----:B----4-:R-:W-:Y:S01]  /*3960*/  PRMT R4, R3, 0x7610, R4 ;  /* 0x0000761003047816 */ /* 0x010fe20000000004 */
[----:B------:R-:W-:-:S05]  /*3970*/  @P1 IMAD.MOV.U32 R3, RZ, RZ, R11 ;  /* 0x000000ffff031224 */ /* 0x000fca00078e000b */
[----:B------:R0:W-:Y:S01]  /*3980*/  @P1 STG.E.U16 desc[UR36][R2.64+0x70], R4 ;  /* 0x0000700402001986 */ /* 0x0001e2000c101524 */
[----:B------:R-:W-:Y:S05]  /*3990*/  @!P0 BRA `(.L_x_94) ;  /* 0x0000000000048947 */ /* 0x000fea0003800000 */
[----:B------:R4:W5:Y:S02]  /*39a0*/  LDG.E.LTC128B.U16 R19, desc[UR36][R8.64+0x72] ;  /* 0x0000722408137981 */ /* 0x000964000c1e1520 */
.L_x_94:
[----:B------:R-:W-:Y:S05]  /*39b0*/  BSYNC B1 ;  /* 0x0000000000017941 */ /* 0x000fea0003800000 */
.L_x_93:
[----:B------:R-:W-:Y:S05]  /*39c0*/  @!P0 BRA `(.L_x_95) ;  /* 0x0000000800a88947 */ /* 0x000fea0003800000 */
[----:B-----5:R-:W-:-:S05]  /*39d0*/  HADD2.F32 R0, -RZ, R19.H0_H0 ;  /* 0x20000013ff007230 */ /* 0x020fca0000004100 */
[----:B------:R-:W-:-:S04]  /*39e0*/  FMUL R0, R0, R57 ;  /* 0x0000003900007220 */ /* 0x000fc80000400000 */
[----:B------:R-:W-:-:S05]  /*39f0*/  FFMA R0, R55, R56, R0 ;  /* 0x0000003837007223 */ /* 0x000fca0000000000 */
[----:B------:R-:W-:-:S05]  /*3a00*/  F2FP.F16.F32.PACK_AB R0, RZ, R0 ;  /* 0x00000000ff00723e */ /* 0x000fca00000000ff */
[----:B------:R0:W-:Y:S01]  /*3a10*/  STG.E.U16 desc[UR36][R10.64+0x72], R0 ;  /* 0x000072000a007986 */ /* 0x0001e2000c101524 */
[----:B------:R-:W-:Y:S05]  /*3a20*/  BRA `(.L_x_95) ;  /* 0x0000000800907947 */ /* 0x000fea0003800000 */
.L_x_34:
[----:B------:R-:W-:Y:S01]  /*3a30*/  ISETP.GT.AND P0, PT, R3, 0x1, PT ;  /* 0x000000010300780c */ /* 0x000fe20003f04270 */
[----:B------:R-:W-:Y:S01]  /*3a40*/  ULDC.64 UR4, c[0x0][0x5c0] ;  /* 0x0001700000047ab9 */ /* 0x000fe20000000a00 */
[-C--:B------:R-:W-:Y:S01]  /*3a50*/  FMUL R24, R24, R56.reuse ;  /* 0x0000003818187220 */ /* 0x080fe20000400000 */
[-C--:B------:R-:W-:Y:S01]  /*3a60*/  FMUL R25, R25, R56.reuse ;  /* 0x0000003819197220 */ /* 0x080fe20000400000 */
[----:B------:R-:W-:Y:S01]  /*3a70*/  ISETP.GT.AND P3, PT, R0, RZ, P0 ;  /* 0x000000ff0000720c */ /* 0x000fe20000764270 */
[-C--:B------:R-:W-:Y:S01]  /*3a80*/  FMUL R26, R26, R56.reuse ;  /* 0x000000381a1a7220 */ /* 0x080fe20000400000 */
[----:B------:R-:W-:Y:S01]  /*3a90*/  LEA R4, P4, R68, UR4, 0x1 ;  /* 0x0000000444047c11 */ /* 0x000fe2000f8808ff */
[----:B------:R-:W-:Y:S01]  /*3aa0*/  FMUL R27, R27, R56 ;  /* 0x000000381b1b7220 */ /* 0x000fe20000400000 */
[----:B------:R-:W-:Y:S01]  /*3ab0*/  F2FP.F16.F32.PACK_AB R24, RZ, R24 ;  /* 0x00000018ff18723e */ /* 0x000fe200000000ff */
[-C--:B------:R-:W-:Y:S01]  /*3ac0*/  FMUL R28, R28, R56.reuse ;  /* 0x000000381c1c7220 */ /* 0x080fe20000400000 */
[----:B------:R-:W-:Y:S01]  /*3ad0*/  LEA.HI.X R5, R68, UR5, R7, 0x1, P4 ;  /* 0x0000000544057c11 */ /* 0x000fe2000a0f0c07 */
[-C--:B------:R-:W-:Y:S01]  /*3ae0*/  FMUL R29, R29, R56.reuse ;  /* 0x000000381d1d7220 */ /* 0x080fe20000400000 */
[----:B------:R-:W-:Y:S01]  /*3af0*/  F2FP.F16.F32.PACK_AB R25, RZ, R25 ;  /* 0x00000019ff19723e */ /* 0x000fe200000000ff */
[-C--:B------:R-:W-:Y:S01]  /*3b00*/  FMUL R30, R30, R56.reuse ;  /* 0x000000381e1e7220 */ /* 0x080fe20000400000 */
[----:B------:R-:W-:Y:S01]  /*3b10*/  SHF.L.U64.HI R75, R74, 0x4, R75 ;  /* 0x000000044a4b7819 */ /* 0x000fe2000001024b */
[----:B------:R-:W-:Y:S01]  /*3b20*/  @P1 STG.E.U16 desc[UR36][R4.64], R24 ;  /* 0x0000001804001986 */ /* 0x000fe2000c101524 */
[----:B------:R-:W-:Y:S01]  /*3b30*/  ISETP.GT.AND P1, PT, R3, 0x8, PT ;  /* 0x000000080300780c */ /* 0x000fe20003f24270 */
[----:B------:R-:W-:Y:S01]  /*3b40*/  FMUL R31, R31, R56 ;  /* 0x000000381f1f7220 */ /* 0x000fe20000400000 */
[----:B------:R-:W-:Y:S01]  /*3b50*/  ISETP.GT.AND P4, PT, R0, 0x8, P0 ;  /* 0x000000080000780c */ /* 0x000fe20000784270 */
[----:B------:R-:W-:Y:S01]  /*3b60*/  @P3 STG.E.U16 desc[UR36][R4.64+0x2], R25 ;  /* 0x0000021904003986 */ /* 0x000fe2000c101524 */
[----:B------:R-:W-:Y:S01]  /*3b70*/  LEA R6, P3, R74, R4, 0x4 ;  /* 0x000000044a067211 */ /* 0x000fe200078620ff */
[-C--:B------:R-:W-:Y:S01]  /*3b80*/  FMUL R32, R32, R56.reuse ;  /* 0x0000003820207220 */ /* 0x080fe20000400000 */
[C---:B------:R-:W-:Y:S01]  /*3b90*/  ISETP.GT.AND P2, PT, R0.reuse, 0x8, P2 ;  /* 0x000000080000780c */ /* 0x040fe20001744270 */
[-C--:B------:R-:W-:Y:S01]  /*3ba0*/  FMUL R33, R33, R56.reuse ;  /* 0x0000003821217220 */ /* 0x080fe20000400000 */
[----:B------:R-:W-:Y:S01]  /*3bb0*/  ISETP.GT.AND P0, PT, R3, 0x9, PT ;  /* 0x000000090300780c */ /* 0x000fe20003f04270 */
[----:B------:R-:W-:Y:S01]  /*3bc0*/  IMAD.X R7, R75, 0x1, R5, P3 ;  /* 0x000000014b077824 */ /* 0x000fe200018e0605 */
[----:B------:R-:W-:Y:S01]  /*3bd0*/  ISETP.GT.AND P5, PT, R0, RZ, P1 ;  /* 0x000000ff0000720c */ /* 0x000fe20000fa4270 */
[-C--:B------:R-:W-:Y:S01]  /*3be0*/  FMUL R34, R34, R56.reuse ;  /* 0x0000003822227220 */ /* 0x080fe20000400000 */
[----:B------:R-:W-:Y:S01]  /*3bf0*/  ISETP.GT.AND P3, PT, R0, RZ, P0 ;  /* 0x000000ff0000720c */ /* 0x000fe20000764270 */
[----:B------:R-:W-:Y:S01]  /*3c00*/  FMUL R35, R35, R56 ;  /* 0x0000003823237220 */ /* 0x000fe20000400000 */
[----:B------:R-:W-:Y:S01]  /*3c10*/  F2FP.F16.F32.PACK_AB R26, RZ, R26 ;  /* 0x0000001aff1a723e */ /* 0x000fe200000000ff */
[-C--:B------:R-:W-:Y:S01]  /*3c20*/  FMUL R36, R36, R56.reuse ;  /* 0x0000003824247220 */ /* 0x080fe20000400000 */
[----:B------:R-:W-:Y:S01]  /*3c30*/  F2FP.F16.F32.PACK_AB R27, RZ, R27 ;  /* 0x0000001bff1b723e */ /* 0x000fe200000000ff */
[----:B------:R-:W-:Y:S01]  /*3c40*/  FMUL R37, R37, R56 ;  /* 0x0000003825257220 */ /* 0x000fe20000400000 */
[----:B------:R-:W-:Y:S01]  /*3c50*/  F2FP.F16.F32.PACK_AB R28, RZ, R28 ;  /* 0x0000001cff1c723e */ /* 0x000fe200000000ff */
[----:B------:R-:W-:Y:S01]  /*3c60*/  @P2 STG.E.U16 desc[UR36][R6.64], R26 ;  /* 0x0000001a06002986 */ /* 0x000fe2000c101524 */
[----:B------:R-:W-:Y:S01]  /*3c70*/  F2FP.F16.F32.PACK_AB R29, RZ, R29 ;  /* 0x0000001dff1d723e */ /* 0x000fe200000000ff */
[-C--:B------:R-:W-:Y:S01]  /*3c80*/  FMUL R38, R38, R56.reuse ;  /* 0x0000003826267220 */ /* 0x080fe20000400000 */
[C---:B------:R-:W-:Y:S01]  /*3c90*/  ISETP.GT.AND P2, PT, R0.reuse, 0x8, P1 ;  /* 0x000000080000780c */ /* 0x040fe20000f44270 */
[----:B------:R-:W-:Y:S01]  /*3ca0*/  @P4 STG.E.U16 desc[UR36][R6.64+0x2], R27 ;  /* 0x0000021b06004986 */ /* 0x000fe2000c101524 */
[----:B------:R-:W-:Y:S01]  /*3cb0*/  ISETP.GT.AND P1, PT, R3, 0x10, PT ;  /* 0x000000100300780c */ /* 0x000fe20003f24270 */
[----:B------:R-:W-:Y:S01]  /*3cc0*/  FMUL R39, R39, R56 ;  /* 0x0000003827277220 */ /* 0x000fe20000400000 */
[----:B------:R-:W-:Y:S01]  /*3cd0*/  F2FP.F16.F32.PACK_AB R30, RZ, R30 ;  /* 0x0000001eff1e723e */ /* 0x000fe200000000ff */
[----:B------:R-:W-:Y:S01]  /*3ce0*/  @P5 STG.E.U16 desc[UR36][R4.64+0x10], R28 ;  /* 0x0000101c04005986 */ /* 0x000fe2000c101524 */
[----:B------:R-:W-:Y:S01]  /*3cf0*/  ISETP.GT.AND P4, PT, R0, RZ, P1 ;  /* 0x000000ff0000720c */ /* 0x000fe20000f84270 */
[-C--:B------:R-:W-:Y:S01]  /*3d00*/  FMUL R40, R40, R56.reuse ;  /* 0x0000003828287220 */ /* 0x080fe20000400000 */
[----:B------:R-:W-:Y:S01]  /*3d10*/  F2FP.F16.F32.PACK_AB R31, RZ, R31 ;  /* 0x0000001fff1f723e */ /* 0x000fe200000000ff */
[----:B------:R-:W-:Y:S01]  /*3d20*/  @P3 STG.E.U16 desc[UR36][R4.64+0x12], R29 ;  /* 0x0000121d04003986 */ /* 0x000fe2000c101524 */
[----:B------:R-:W-:Y:S01]  /*3d30*/  ISETP.GT.AND P3, PT, R0, 0x8, P0 ;  /* 0x000000080000780c */ /* 0x000fe20000764270 */
[----:B------:R-:W-:Y:S01]  /*3d40*/  FMUL R41, R41, R56 ;  /* 0x0000003829297220 */ /* 0x000fe20000400000 */
[----:B------:R-:W-:Y:S01]  /*3d50*/  ISETP.GT.AND P0, PT, R3, 0x11, PT ;  /* 0x000000110300780c */ /* 0x000fe20003f04270 */
[----:B------:R-:W-:Y:S01]  /*3d60*/  @P2 STG.E.U16 desc[UR36][R6.64+0x10], R30 ;  /* 0x0000101e06002986 */ /* 0x000fe2000c101524 */
[----:B------:R-:W-:Y:S01]  /*3d70*/  F2FP.F16.F32.PACK_AB R32, RZ, R32 ;  /* 0x00000020ff20723e */ /* 0x000fe200000000ff */
[-C--:B------:R-:W-:Y:S01]  /*3d80*/  FMUL R42, R42, R56.reuse ;  /* 0x000000382a2a7220 */ /* 0x080fe20000400000 */
[C---:B------:R-:W-:Y:S01]  /*3d90*/  ISETP.GT.AND P5, PT, R0.reuse, RZ, P0 ;  /* 0x000000ff0000720c */ /* 0x040fe200007a4270 */
[-C--:B------:R-:W-:Y:S01]  /*3da0*/  FMUL R43, R43, R56.reuse ;  /* 0x000000382b2b7220 */ /* 0x080fe20000400000 */
[----:B------:R-:W-:Y:S01]  /*3db0*/  ISETP.GT.AND P2, PT, R0, 0x8, P1 ;  /* 0x000000080000780c */ /* 0x000fe20000f44270 */
[-C--:B------:R-:W-:Y:S01]  /*3dc0*/  FMUL R44, R44, R56.reuse ;  /* 0x000000382c2c7220 */ /* 0x080fe20000400000 */
[----:B------:R-:W-:Y:S01]  /*3dd0*/  ISETP.GT.AND P1, PT, R3, 0x18, PT ;  /* 0x000000180300780c */ /* 0x000fe20003f24270 */
[-C--:B------:R-:W-:Y:S01]  /*3de0*/  FMUL R45, R45, R56.reuse ;  /* 0x000000382d2d7220 */ /* 0x080fe20000400000 */
[----:B------:R-:W-:Y:S01]  /*3df0*/  F2FP.F16.F32.PACK_AB R33, RZ, R33 ;  /* 0x00000021ff21723e */ /* 0x000fe200000000ff */
[----:B------:R-:W-:Y:S01]  /*3e00*/  @P3 STG.E.U16 desc[UR36][R6.64+0x12], R31 ;  /* 0x0000121f06003986 */ /* 0x000fe2000c101524 */
[----:B------:R-:W-:Y:S01]  /*3e10*/  ISETP.GT.AND P3, PT, R0, 0x8, P0 ;  /* 0x000000080000780c */ /* 0x000fe20000764270 */
[-C--:B------:R-:W-:Y:S01]  /*3e20*/  FMUL R46, R46, R56.reuse ;  /* 0x000000382e2e7220 */ /* 0x080fe20000400000 */
[----:B------:R-:W-:Y:S01]  /*3e30*/  ISETP.GT.AND P0, PT, R3, 0x19, PT ;  /* 0x000000190300780c */ /* 0x000fe20003f04270 */
[----:B------:R-:W-:Y:S01]  /*3e40*/  @P4 STG.E.U16 desc[UR36][R4.64+0x20], R32 ;  /* 0x0000202004004986 */ /* 0x000fe2000c101524 */
[C---:B------:R-:W-:Y:S01]  /*3e50*/  ISETP.GT.AND P4, PT, R0.reuse, RZ, P1 ;  /* 0x000000ff0000720c */ /* 0x040fe20000f84270 */
[----:B------:R-:W-:Y:S01]  /*3e60*/  FMUL R47, R47, R56 ;  /* 0x000000382f2f7220 */ /* 0x000fe20000400000 */
[----:B------:R-:W-:Y:S01]  /*3e70*/  F2FP.F16.F32.PACK_AB R34, RZ, R34 ;  /* 0x00000022ff22723e */ /* 0x000fe200000000ff */
[----:B------:R-:W-:Y:S01]  /*3e80*/  @P5 STG.E.U16 desc[UR36][R4.64+0x22], R33 ;  /* 0x0000222104005986 */ /* 0x000fe2000c101524 */
[----:B------:R-:W-:Y:S01]  /*3e90*/  ISETP.GT.AND P5, PT, R0, RZ, P0 ;  /* 0x000000ff0000720c */ /* 0x000fe200007a4270 */
[----:B------:R-:W-:Y:S01]  /*3ea0*/  FMUL R48, R48, R56 ;  /* 0x0000003830307220 */ /* 0x000fe20000400000 */
[----:B------:R-:W-:Y:S01]  /*3eb0*/  F2FP.F16.F32.PACK_AB R35, RZ, R35 ;  /* 0x00000023ff23723e */ /* 0x000fe200000000ff */
[----:B------:R-:W-:Y:S01]  /*3ec0*/  @P2 STG.E.U16 desc[UR36][R6.64+0x20], R34 ;  /* 0x0000202206002986 */ /* 0x000fe2000c101524 */
[----:B------:R-:W-:Y:S01]  /*3ed0*/  F2FP.F16.F32.PACK_AB R36, RZ, R36 ;  /* 0x00000024ff24723e */ /* 0x000fe200000000ff */
[-C--:B------:R-:W-:Y:S01]  /*3ee0*/  FMUL R49, R49, R56.reuse ;  /* 0x0000003831317220 */ /* 0x080fe20000400000 */
[----:B------:R-:W-:Y:S01]  /*3ef0*/  ISETP.GT.AND P2, PT, R0, 0x8, P1 ;  /* 0x000000080000780c */ /* 0x000fe20000f44270 */
[----:B------:R-:W-:Y:S01]  /*3f00*/  @P3 STG.E.U16 desc[UR36][R6.64+0x22], R35 ;  /* 0x0000222306003986 */ /* 0x000fe2000c101524 */
[----:B------:R-:W-:Y:S01]  /*3f10*/  ISETP.GT.AND P1, PT, R3, 0x20, PT ;  /* 0x000000200300780c */ /* 0x000fe20003f24270 */
[-C--:B------:R-:W-:Y:S01]  /*3f20*/  FMUL R50, R50, R56.reuse ;  /* 0x0000003832327220 */ /* 0x080fe20000400000 */
[----:B------:R-:W-:Y:S01]  /*3f30*/  F2FP.F16.F32.PACK_AB R37, RZ, R37 ;  /* 0x00000025ff25723e */ /* 0x000fe200000000ff */
[----:B------:R-:W-:Y:S01]  /*3f40*/  @P4 STG.E.U16 desc[UR36][R4.64+0x30], R36 ;  /* 0x0000302404004986 */ /* 0x000fe2000c101524 */
[C---:B------:R-:W-:Y:S01]  /*3f50*/  ISETP.GT.AND P3, PT, R0.reuse, 0x8, P0 ;  /* 0x000000080000780c */ /* 0x040fe20000764270 */
[-C--:B------:R-:W-:Y:S01]  /*3f60*/  FMUL R51, R51, R56.reuse ;  /* 0x0000003833337220 */ /* 0x080fe20000400000 */
[----:B------:R-:W-:Y:S01]  /*3f70*/  ISETP.GT.AND P0, PT, R3, 0x21, PT ;  /* 0x000000210300780c */ /* 0x000fe20003f04270 */
[----:B------:R-:W-:Y:S01]  /*3f80*/  @P5 STG.E.U16 desc[UR36][R4.64+0x32], R37 ;  /* 0x0000322504005986 */ /* 0x000fe2000c101524 */
        /* <DEDUP_REMOVED lines=10> */
[----:B------:R-:W-:-:S02]  /*4030*/  F2FP.F16.F32.PACK_AB R41, RZ, R41 ;  /* 0x00000029ff29723e */ /* 0x000fc400000000ff */
[C---:B------:R-:W-:Y:S01]  /*4040*/  ISETP.GT.AND P1, PT, R0.reuse, 0x8, P1 ;  /* 0x000000080000780c */ /* 0x040fe20000f24270 */
[----:B------:R-:W-:Y:S01]  /*4050*/  @P3 STG.E.U16 desc[UR36][R6.64+0x32], R39 ;  /* 0x0000322706003986 */ /* 0x000fe2000c101524 */
[C---:B------:R-:W-:Y:S02]  /*4060*/  ISETP.GT.AND P2, PT, R0.reuse, 0x8, P0 ;  /* 0x000000080000780c */ /* 0x040fe40000744270 */
[C---:B------:R-:W-:Y:S01]  /*4070*/  ISETP.GT.AND P0, PT, R3.reuse, 0x29, PT ;  /* 0x000000290300780c */ /* 0x040fe20003f04270 */
[----:B------:R-:W-:Y:S01]  /*4080*/  @P4 STG.E.U16 desc[UR36][R4.64+0x40], R40 ;  /* 0x0000402804004986 */ /* 0x000fe2000c101524 */
[----:B------:R-:W-:Y:S02]  /*4090*/  ISETP.GT.AND P4, PT, R3, 0x28, PT ;  /* 0x000000280300780c */ /* 0x000fe40003f84270 */
[----:B------:R-:W-:Y:S01]  /*40a0*/  F2FP.F16.F32.PACK_AB R42, RZ, R42 ;  /* 0x0000002aff2a723e */ /* 0x000fe200000000ff */
[----:B------:R-:W-:Y:S01]  /*40b0*/  @P5 STG.E.U16 desc[UR36][R4.64+0x42], R41 ;  /* 0x0000422904005986 */ /* 0x000fe2000c101524 */
[----:B------:R-:W-:-:S02]  /*40c0*/  ISETP.GT.AND P5, PT, R0, RZ, P4 ;  /* 0x000000ff0000720c */ /* 0x000fc400027a4270 */
[C---:B------:R-:W-:Y:S01]  /*40d0*/  ISETP.GT.AND P3, PT, R0.reuse, RZ, P0 ;  /* 0x000000ff0000720c */ /* 0x040fe20000764270 */
[----:B------:R-:W-:Y:S01]  /*40e0*/  @P1 STG.E.U16 desc[UR36][R6.64+0x40], R42 ;  /* 0x0000402a06001986 */ /* 0x000fe2000c101524 */
[----:B------:R-:W-:Y:S02]  /*40f0*/  F2FP.F16.F32.PACK_AB R43, RZ, R43 ;  /* 0x0000002bff2b723e */ /* 0x000fe400000000ff */
[----:B------:R-:W-:Y:S02]  /*4100*/  F2FP.F16.F32.PACK_AB R44, RZ, R44 ;  /* 0x0000002cff2c723e */ /* 0x000fe400000000ff */
[C---:B------:R-:W-:Y:S01]  /*4110*/  ISETP.GT.AND P4, PT, R0.reuse, 0x8, P4 ;  /* 0x000000080000780c */ /* 0x040fe20002784270 */
[----:B------:R-:W-:Y:S01]  /*4120*/  @P2 STG.E.U16 desc[UR36][R6.64+0x42], R43 ;  /* 0x0000422b06002986 */ /* 0x000fe2000c101524 */
[----:B------:R-:W-:Y:S02]  /*4130*/  F2FP.F16.F32.PACK_AB R45, RZ, R45 ;  /* 0x0000002dff2d723e */ /* 0x000fe400000000ff */
[----:B------:R-:W-:Y:S01]  /*4140*/  ISETP.GT.AND P2, PT, R3, 0x31, PT ;  /* 0x000000310300780c */ /* 0x000fe20003f44270 */
[----:B------:R-:W-:Y:S01]  /*4150*/  @P5 STG.E.U16 desc[UR36][R4.64+0x50], R44 ;  /* 0x0000502c04005986 */ /* 0x000fe2000c101524 */
[----:B------:R-:W-:-:S02]  /*4160*/  ISETP.GT.AND P5, PT, R0, 0x8, P0 ;  /* 0x000000080000780c */ /* 0x000fc400007a4270 */
[C---:B------:R-:W-:Y:S01]  /*4170*/  ISETP.GT.AND P1, PT, R3.reuse, 0x38, PT ;  /* 0x000000380300780c */ /* 0x040fe20003f24270 */
[----:B------:R-:W-:Y:S01]  /*4180*/  @P3 STG.E.U16 desc[UR36][R4.64+0x52], R45 ;  /* 0x0000522d04003986 */ /* 0x000fe2000c101524 */
[C---:B------:R-:W-:Y:S02]  /*4190*/  ISETP.GT.AND P3, PT, R3.reuse, 0x30, PT ;  /* 0x000000300300780c */ /* 0x040fe40003f64270 */
[----:B------:R-:W-:Y:S01]  /*41a0*/  ISETP.GT.AND P0, PT, R3, 0x39, PT ;  /* 0x000000390300780c */ /* 0x000fe20003f04270 */
[----:B------:R-:W-:Y:S01]  /*41b0*/  @P4 IMAD.MOV.U32 R2, RZ, RZ, R6 ;  /* 0x000000ffff024224 */ /* 0x000fe200078e0006 */
[----:B------:R-:W-:Y:S01]  /*41c0*/  F2FP.F16.F32.PACK_AB R46, RZ, R46 ;  /* 0x0000002eff2e723e */ /* 0x000fe200000000ff */
[----:B------:R-:W-:Y:S01]  /*41d0*/  @P4 IMAD.MOV.U32 R3, RZ, RZ, R7 ;  /* 0x000000ffff034224 */ /* 0x000fe200078e0007 */
[----:B------:R-:W-:Y:S02]  /*41e0*/  F2FP.F16.F32.PACK_AB R47, RZ, R47 ;  /* 0x0000002fff2f723e */ /* 0x000fe400000000ff */
[----:B------:R-:W-:-:S02]  /*41f0*/  F2FP.F16.F32.PACK_AB R48, RZ, R48 ;  /* 0x00000030ff30723e */ /* 0x000fc400000000ff */
[----:B------:R1:W-:Y:S01]  /*4200*/  @P4 STG.E.U16 desc[UR36][R2.64+0x50], R46 ;  /* 0x0000502e02004986 */ /* 0x0003e2000c101524 */
[C---:B------:R-:W-:Y:S02]  /*4210*/  ISETP.GT.AND P4, PT, R0.reuse, RZ, P2 ;  /* 0x000000ff0000720c */ /* 0x040fe40001784270 */
[----:B------:R-:W-:Y:S02]  /*4220*/  F2FP.F16.F32.PACK_AB R49, RZ, R49 ;  /* 0x00000031ff31723e */ /* 0x000fe400000000ff */
[----:B------:R-:W-:Y:S02]  /*4230*/  ISETP.GT.AND P2, PT, R0, 0x8, P2 ;  /* 0x000000080000780c */ /* 0x000fe40001744270 */
[----:B------:R-:W-:Y:S02]  /*4240*/  F2FP.F16.F32.PACK_AB R50, RZ, R50 ;  /* 0x00000032ff32723e */ /* 0x000fe400000000ff */
[----:B------:R-:W-:Y:S02]  /*4250*/  F2FP.F16.F32.PACK_AB R51, RZ, R51 ;  /* 0x00000033ff33723e */ /* 0x000fe400000000ff */
[----:B------:R-:W-:Y:S01]  /*4260*/  F2FP.F16.F32.PACK_AB R52, RZ, R52 ;  /* 0x00000034ff34723e */ /* 0x000fe200000000ff */
[----:B-1----:R-:W-:Y:S01]  /*4270*/  @P5 IMAD.MOV.U32 R2, RZ, RZ, R6 ;  /* 0x000000ffff025224 */ /* 0x002fe200078e0006 */
[----:B------:R-:W-:Y:S01]  /*4280*/  F2FP.F16.F32.PACK_AB R53, RZ, R53 ;  /* 0x00000035ff35723e */ /* 0x000fe200000000ff */
[----:B------:R-:W-:Y:S01]  /*4290*/  @P5 IMAD.MOV.U32 R3, RZ, RZ, R7 ;  /* 0x000000ffff035224 */ /* 0x000fe200078e0007 */
[----:B------:R-:W-:-:S02]  /*42a0*/  F2FP.F16.F32.PACK_AB R54, RZ, R54 ;  /* 0x00000036ff36723e */ /* 0x000fc400000000ff */
[----:B------:R-:W-:Y:S02]  /*42b0*/  F2FP.F16.F32.PACK_AB R55, RZ, R55 ;  /* 0x00000037ff37723e */ /* 0x000fe400000000ff */
[----:B------:R1:W-:Y:S01]  /*42c0*/  @P5 STG.E.U16 desc[UR36][R2.64+0x52], R47 ;  /* 0x0000522f02005986 */ /* 0x0003e2000c101524 */
[C---:B------:R-:W-:Y:S02]  /*42d0*/  ISETP.GT.AND P5, PT, R0.reuse, RZ, P3 ;  /* 0x000000ff0000720c */ /* 0x040fe40001fa4270 */
[----:B------:R-:W-:-:S11]  /*42e0*/  ISETP.GT.AND P3, PT, R0, 0x8, P3 ;  /* 0x000000080000780c */ /* 0x000fd60001f64270 */
[----:B-1----:R-:W-:Y:S02]  /*42f0*/  @P5 IMAD.MOV.U32 R2, RZ, RZ, R4 ;  /* 0x000000ffff025224 */ /* 0x002fe400078e0004 */
[----:B------:R-:W-:-:S05]  /*4300*/  @P5 IMAD.MOV.U32 R3, RZ, RZ, R5 ;  /* 0x000000ffff035224 */ /* 0x000fca00078e0005 */
[----:B------:R1:W-:Y:S01]  /*4310*/  @P5 STG.E.U16 desc[UR36][R2.64+0x60], R48 ;  /* 0x0000603002005986 */ /* 0x0003e2000c101524 */
[C---:B------:R-:W-:Y:S02]  /*4320*/  ISETP.GT.AND P5, PT, R0.reuse, RZ, P0 ;  /* 0x000000ff0000720c */ /* 0x040fe400007a4270 */
[----:B------:R-:W-:Y:S01]  /*4330*/  ISETP.GT.AND P0, PT, R0, 0x8, P0 ;  /* 0x000000080000780c */ /* 0x000fe20000704270 */
[----:B-1----:R-:W-:Y:S02]  /*4340*/  @P4 IMAD.MOV.U32 R2, RZ, RZ, R4 ;  /* 0x000000ffff024224 */ /* 0x002fe400078e0004 */
[----:B------:R-:W-:-:S05]  /*4350*/  @P4 IMAD.MOV.U32 R3, RZ, RZ, R5 ;  /* 0x000000ffff034224 */ /* 0x000fca00078e0005 */
[----:B------:R1:W-:Y:S01]  /*4360*/  @P4 STG.E.U16 desc[UR36][R2.64+0x62], R49 ;  /* 0x0000623102004986 */ /* 0x0003e2000c101524 */
[C---:B------:R-:W-:Y:S02]  /*4370*/  ISETP.GT.AND P4, PT, R0.reuse, RZ, P1 ;  /* 0x000000ff0000720c */ /* 0x040fe40000f84270 */
[----:B------:R-:W-:Y:S01]  /*4380*/  ISETP.GT.AND P1, PT, R0, 0x8, P1 ;  /* 0x000000080000780c */ /* 0x000fe20000f24270 */
[----:B-1----:R-:W-:Y:S02]  /*4390*/  @P3 IMAD.MOV.U32 R2, RZ, RZ, R6 ;  /* 0x000000ffff023224 */ /* 0x002fe400078e0006 */
[----:B------:R-:W-:-:S05]  /*43a0*/  @P3 IMAD.MOV.U32 R3, RZ, RZ, R7 ;  /* 0x000000ffff033224 */ /* 0x000fca00078e0007 */
[----:B------:R1:W-:Y:S02]  /*43b0*/  @P3 STG.E.U16 desc[UR36][R2.64+0x60], R50 ;  /* 0x0000603202003986 */ /* 0x0003e4000c101524 */
[----:B-1----:R-:W-:Y:S02]  /*43c0*/  @P2 IMAD.MOV.U32 R2, RZ, RZ, R6 ;  /* 0x000000ffff022224 */ /* 0x002fe400078e0006 */
[----:B------:R-:W-:-:S05]  /*43d0*/  @P2 IMAD.MOV.U32 R3, RZ, RZ, R7 ;  /* 0x000000ffff032224 */ /* 0x000fca00078e0007 */
[----:B------:R1:W-:Y:S02]  /*43e0*/  @P2 STG.E.U16 desc[UR36][R2.64+0x62], R51 ;  /* 0x0000623302002986 */ /* 0x0003e4000c101524 */
[----:B-1----:R-:W-:Y:S02]  /*43f0*/  @P4 IMAD.MOV.U32 R2, RZ, RZ, R4 ;  /* 0x000000ffff024224 */ /* 0x002fe400078e0004 */
[----:B------:R-:W-:-:S05]  /*4400*/  @P4 IMAD.MOV.U32 R3, RZ, RZ, R5 ;  /* 0x000000ffff034224 */ /* 0x000fca00078e0005 */
[----:B------:R1:W-:Y:S04]  /*4410*/  @P4 STG.E.U16 desc[UR36][R2.64+0x70], R52 ;  /* 0x0000703402004986 */ /* 0x0003e8000c101524 */
[----:B------:R2:W-:Y:S01]  /*4420*/  @P5 STG.E.U16 desc[UR36][R4.64+0x72], R53 ;  /* 0x0000723504005986 */ /* 0x0005e2000c101524 */
[----:B-1----:R-:W-:Y:S02]  /*4430*/  @P1 IMAD.MOV.U32 R2, RZ, RZ, R6 ;  /* 0x000000ffff021224 */ /* 0x002fe400078e0006 */
[----:B------:R-:W-:-:S05]  /*4440*/  @P1 IMAD.MOV.U32 R3, RZ, RZ, R7 ;  /* 0x000000ffff031224 */ /* 0x000fca00078e0007 */
[----:B------:R2:W-:Y:S04]  /*4450*/  @P1 STG.E.U16 desc[UR36][R2.64+0x70], R54 ;  /* 0x0000703602001986 */ /* 0x0005e8000c101524 */
[----:B------:R2:W-:Y:S02]  /*4460*/  @P0 STG.E.U16 desc[UR36][R6.64+0x72], R55 ;  /* 0x0000723706000986 */ /* 0x0005e4000c101524 */
.L_x_95:
[----:B------:R-:W-:Y:S05]  /*4470*/  BSYNC B0 ;  /* 0x0000000000007941 */ /* 0x000fea0003800000 */
.L_x_33:
[----:B0-2---:R-:W2:Y:S01]  /*4480*/  LDL.64 R2, [R1] ;  /* 0x0000000001027983 */ /* 0x005ea20000100a00 */
[----:B------:R-:W-:Y:S01]  /*4490*/  ULDC.64 UR4, c[0x0][0x650] ;  /* 0x0001940000047ab9 */ /* 0x000fe20000000a00 */
[----:B------:R0:W-:Y:S01]  /*44a0*/  SYNCS.ARRIVE.TRANS64.A1T0 RZ, [R64+UR47], RZ ;  /* 0x000000ff40ff79a7 */ /* 0x0001e2000810002f */
[----:B------:R-:W-:Y:S01]  /*44b0*/  PRMT R0, RZ, 0x7610, R0 ;  /* 0x00007610ff007816 */ /* 0x000fe20000000000 */
[----:B-----5:R-:W-:Y:S02]  /*44c0*/  IMAD.MOV.U32 R19, RZ, RZ, -0x1 ;  /* 0xffffffffff137424 */ /* 0x020fe400078e00ff */
[----:B------:R-:W-:Y:S01]  /*44d0*/  IMAD.MOV.U32 R22, RZ, RZ, -0x1 ;  /* 0xffffffffff167424 */ /* 0x000fe200078e00ff */
[----:B--2---:R-:W-:-:S04]  /*44e0*/  LEA R18, P0, R2, R18, 0x1 ;  /* 0x0000001202127211 */ /* 0x004fc800078008ff */
[----:B------:R-:W-:Y:S01]  /*44f0*/  LEA.HI.X R17, R2, R17, R23, 0x1, P0 ;  /* 0x0000001102117211 */ /* 0x000fe200000f0c17 */
[----:B------:R-:W-:Y:S01]  /*4500*/  IMAD.MOV.U32 R2, RZ, RZ, -0x1 ;  /* 0xffffffffff027424 */ /* 0x000fe200078e00ff */
[----:B------:R-:W-:-:S04]  /*4510*/  ISETP.GE.U32.AND P0, PT, R18, UR4, PT ;  /* 0x0000000412007c0c */ /* 0x000fc8000bf06070 */
[----:B------:R-:W-:-:S13]  /*4520*/  ISETP.GE.U32.AND.EX P0, PT, R17, UR5, PT, P0 ;  /* 0x0000000511007c0c */ /* 0x000fda000bf06100 */
[----:B0-----:R-:W-:Y:S05]  /*4530*/  @P0 BRA `(.L_x_96) ;  /* 0x0000000400700947 */ /* 0x001fea0003800000 */
[----:B-1----:R-:W0:Y:S01]  /*4540*/  S2R R10, SR_CTAID.X ;  /* 0x00000000000a7919 */ /* 0x002e220000002500 */
[----:B---34-:R-:W1:Y:S01]  /*4550*/  LDC.64 R8, c[0x0][0x628] ;  /* 0x00018a00ff087b82 */ /* 0x018e620000000a00 */
[----:B------:R-:W-:Y:S01]  /*4560*/  ULDC UR4, c[0x0][0x150] ;  /* 0x0000540000047ab9 */ /* 0x000fe20000000800 */
[----:B------:R-:W-:Y:S01]  /*4570*/  IMAD.MOV.U32 R6, RZ, RZ, R18 ;  /* 0x000000ffff067224 */ /* 0x000fe200078e0012 */
[----:B------:R-:W2:Y:S01]  /*4580*/  S2R R20, SR_CTAID.Y ;  /* 0x0000000000147919 */ /* 0x000ea20000002600 */
[----:B------:R-:W-:-:S04]  /*4590*/  IMAD.MOV.U32 R7, RZ, RZ, R17 ;  /* 0x000000ffff077224 */ /* 0x000fc800078e0011 */
[----:B------:R-:W3:Y:S08]  /*45a0*/  LDC R15, c[0x0][0x144] ;  /* 0x00005100ff0f7b82 */ /* 0x000ef00000000800 */
[----:B------:R-:W4:Y:S08]  /*45b0*/  LDC R0, c[0x0][0x630] ;  /* 0x00018c00ff007b82 */ /* 0x000f300000000800 */
[----:B------:R-:W2:Y:S01]  /*45c0*/  LDC.64 R12, c[0x0][0x620] ;  /* 0x00018800ff0c7b82 */ /* 0x000ea20000000a00 */
[----:B-1----:R-:W-:-:S04]  /*45d0*/  ISETP.NE.U32.AND P0, PT, R8, RZ, PT ;  /* 0x000000ff0800720c */ /* 0x002fc80003f05070 */
[----:B------:R-:W-:Y:S02]  /*45e0*/  ISETP.NE.AND.EX P0, PT, R9, RZ, PT, P0 ;  /* 0x000000ff0900720c */ /* 0x000fe40003f05300 */
[----:B0-----:R-:W-:-:S05]  /*45f0*/  I2FP.F32.U32 R2, R10 ;  /* 0x0000000a00027245 */ /* 0x001fca0000201000 */
[----:B------:R-:W-:-:S04]  /*4600*/  FMUL R2, R2, UR4 ;  /* 0x0000000402027c20 */ /* 0x000fc80008400000 */
[----:B------:R0:W1:Y:S02]  /*4610*/  F2I.U32.TRUNC.NTZ R14, R2 ;  /* 0x00000002000e7305 */ /* 0x000064000020f000 */
[----:B---34-:R-:W-:Y:S05]  /*4620*/  @!P0 BRA `(.L_x_97) ;  /* 0x0000000000288947 */ /* 0x018fea0003800000 */
[----:B------:R-:W3:Y:S02]  /*4630*/  LDC R3, c[0x0][0x634] ;  /* 0x00018d00ff037b82 */ /* 0x000ee40000000800 */
[----:B---3--:R-:W-:-:S05]  /*4640*/  IADD3 R7, P0, R18, R3, RZ ;  /* 0x0000000312077210 */ /* 0x008fca0007f1e0ff */
[----:B------:R-:W-:-:S04]  /*4650*/  IMAD.X R11, RZ, RZ, R17, P0 ;  /* 0x000000ffff0b7224 */ /* 0x000fc800000e0611 */
[----:B0-----:R-:W-:-:S04]  /*4660*/  IMAD.WIDE.U32 R2, R11, R8, RZ ;  /* 0x000000080b027225 */ /* 0x001fc800078e00ff */
[----:B------:R-:W-:-:S04]  /*4670*/  IMAD.WIDE.U32 R4, P0, R7, R9, R2 ;  /* 0x0000000907047225 */ /* 0x000fc80007800002 */
[----:B------:R-:W-:-:S04]  /*4680*/  IMAD.WIDE.U32 R2, R7, R8, RZ ;  /* 0x0000000807027225 */ /* 0x000fc800078e00ff */
[----:B------:R-:W-:Y:S01]  /*4690*/  IMAD.X R7, RZ, RZ, RZ, P0 ;  /* 0x000000ffff077224 */ /* 0x000fe200000e06ff */
[----:B------:R-:W-:Y:S01]  /*46a0*/  IADD3 RZ, P0, R3, R4, RZ ;  /* 0x0000000403ff7210 */ /* 0x000fe20007f1e0ff */
[----:B------:R-:W-:-:S04]  /*46b0*/  IMAD.MOV.U32 R6, RZ, RZ, R5 ;  /* 0x000000ffff067224 */ /* 0x000fc800078e0005 */
[----:B------:R-:W-:-:S08]  /*46c0*/  IMAD.WIDE.U32.X R6, R11, R9, R6, P0 ;  /* 0x000000090b067225 */ /* 0x000fd000000e0406 */
.L_x_97:
[----:B------:R-:W3:Y:S01]  /*46d0*/  LDC.64 R26, c[0x0][0x640] ;  /* 0x00019000ff1a7b82 */ /* 0x000ee20000000a00 */
[-C--:B------:R-:W-:Y:S01]  /*46e0*/  SHF.R.U64 R11, R6, R0.reuse, R7 ;  /* 0x00000000060b7219 */ /* 0x080fe20000001207 */
[----:B------:R-:W-:Y:S01]  /*46f0*/  IMAD.MOV.U32 R19, RZ, RZ, R17 ;  /* 0x000000ffff137224 */ /* 0x000fe200078e0011 */
[----:B------:R-:W-:Y:S01]  /*4700*/  SHF.R.U32.HI R0, RZ, R0, R7 ;  /* 0x00000000ff007219 */ /* 0x000fe20000011607 */
[----:B-1----:R-:W-:Y:S01]  /*4710*/  IMAD.MOV R14, RZ, RZ, -R14 ;  /* 0x000000ffff0e7224 */ /* 0x002fe200078e0a0e */
[----:B------:R-:W-:Y:S01]  /*4720*/  IADD3 R5, P0, RZ, -R11, RZ ;  /* 0x8000000bff057210 */ /* 0x000fe20007f1e0ff */
[----:B------:R-:W-:Y:S01]  /*4730*/  ULDC UR4, c[0x0][0x154] ;  /* 0x0000550000047ab9 */ /* 0x000fe20000000800 */
[----:B------:R-:W-:Y:S01]  /*4740*/  IMAD.MOV.U32 R7, RZ, RZ, 0x1 ;  /* 0x00000001ff077424 */ /* 0x000fe200078e00ff */
[----:B------:R-:W1:Y:S01]  /*4750*/  LDC R4, c[0x0][0x618] ;  /* 0x00018600ff047b82 */ /* 0x000e620000000800 */
[----:B------:R-:W-:Y:S02]  /*4760*/  IMAD R22, R15, R14, R10 ;  /* 0x0000000e0f167224 */ /* 0x000fe400078e020a */
[----:B------:R-:W-:-:S04]  /*4770*/  IMAD.X R3, RZ, RZ, ~R0, P0 ;  /* 0x000000ffff037224 */ /* 0x000fc800000e0e00 */
[-C--:B--2---:R-:W-:Y:S01]  /*4780*/  IMAD R0, R3, R12.reuse, RZ ;  /* 0x0000000c03007224 */ /* 0x084fe200078e02ff */
[----:B------:R-:W2:Y:S01]  /*4790*/  LDC R6, c[0x0][0x608] ;  /* 0x00018200ff067b82 */ /* 0x000ea20000000800 */
[----:B0-----:R-:W-:-:S04]  /*47a0*/  IMAD.WIDE.U32 R2, R5, R12, R18 ;  /* 0x0000000c05027225 */ /* 0x001fc800078e0012 */
[----:B------:R-:W-:Y:S01]  /*47b0*/  IMAD R5, R5, R13, R0 ;  /* 0x0000000d05057224 */ /* 0x000fe200078e0200 */
[----:B------:R-:W-:Y:S02]  /*47c0*/  I2FP.F32.U32 R0, R20 ;  /* 0x0000001400007245 */ /* 0x000fe40000201000 */
[----:B------:R-:W0:Y:S01]  /*47d0*/  LDC R24, c[0x0][0x658] ;  /* 0x00019600ff187b82 */ /* 0x000e220000000800 */
[----:B------:R-:W-:Y:S01]  /*47e0*/  IMAD.IADD R3, R3, 0x1, R5 ;  /* 0x0000000103037824 */ /* 0x000fe200078e0205 */
[----:B---3--:R-:W-:Y:S01]  /*47f0*/  ISETP.NE.U32.AND P0, PT, R26, RZ, PT ;  /* 0x000000ff1a00720c */ /* 0x008fe20003f05070 */
[----:B------:R-:W-:Y:S01]  /*4800*/  FMUL R0, R0, UR4 ;  /* 0x0000000400007c20 */ /* 0x000fe20008400000 */
[----:B------:R-:W-:Y:S02]  /*4810*/  IMAD.MOV.U32 R5, RZ, RZ, -0x1 ;  /* 0xffffffffff057424 */ /* 0x000fe400078e00ff */
[----:B------:R-:W-:Y:S01]  /*4820*/  ISETP.NE.AND.EX P0, PT, R27, RZ, PT, P0 ;  /* 0x000000ff1b00720c */ /* 0x000fe20003f05300 */
[----:B------:R3:W4:Y:S01]  /*4830*/  F2I.U32.TRUNC.NTZ R12, R0 ;  /* 0x00000000000c7305 */ /* 0x000722000020f000 */
[----:B------:R-:W3:Y:S01]  /*4840*/  LDC R15, c[0x0][0x148] ;  /* 0x00005200ff0f7b82 */ /* 0x000ee20000000800 */
[----:B-1----:R-:W-:-:S02]  /*4850*/  SHF.R.U64 R10, R2, R4, R3 ;  /* 0x00000004020a7219 */ /* 0x002fc40000001203 */
[----:B------:R-:W-:-:S05]  /*4860*/  SHF.R.U32.HI R3, RZ, R4, R3 ;  /* 0x00000004ff037219 */ /* 0x000fca0000011603 */
[----:B------:R-:W1:Y:S01]  /*4870*/  LDC R14, c[0x0][0x600] ;  /* 0x00018000ff0e7b82 */ /* 0x000e620000000800 */
[-CC-:B--2---:R-:W-:Y:S02]  /*4880*/  SHF.R.U64 R8, R10, R6.reuse, R3.reuse ;  /* 0x000000060a087219 */ /* 0x184fe40000001203 */
[----:B------:R-:W-:-:S05]  /*4890*/  SHF.R.U32.HI R3, RZ, R6, R3 ;  /* 0x00000006ff037219 */ /* 0x000fca0000011603 */
[----:B------:R-:W2:Y:S01]  /*48a0*/  LDC R21, c[0x0][0x648] ;  /* 0x00019200ff157b82 */ /* 0x000ea20000000800 */
[-CC-:B0-----:R-:W-:Y:S02]  /*48b0*/  SHF.R.U64 R13, R8, R24.reuse, R3.reuse ;  /* 0x00000018080d7219 */ /* 0x181fe40000001203 */
[-C--:B------:R-:W-:Y:S02]  /*48c0*/  SHF.L.U32 R5, R5, R24.reuse, RZ ;  /* 0x0000001805057219 */ /* 0x080fe400000006ff */
[-C--:B------:R-:W-:Y:S01]  /*48d0*/  SHF.R.U32.HI R3, RZ, R24.reuse, R3 ;  /* 0x00000018ff037219 */ /* 0x080fe20000011603 */
[----:B------:R-:W-:Y:S01]  /*48e0*/  IMAD.MOV.U32 R2, RZ, RZ, R13 ;  /* 0x000000ffff027224 */ /* 0x000fe200078e000d */
[----:B------:R-:W-:Y:S01]  /*48f0*/  SHF.L.U32 R24, R7, R24, RZ ;  /* 0x0000001807187219 */ /* 0x000fe200000006ff */
[----:B------:R-:W0:Y:S01]  /*4900*/  LDC R25, c[0x0][0x638] ;  /* 0x00018e00ff197b82 */ /* 0x000e220000000800 */
[----:B------:R-:W-:-:S07]  /*4910*/  LOP3.LUT R19, RZ, R5, RZ, 0x33, !PT ;  /* 0x00000005ff137212 */ /* 0x000fce00078e33ff */
[----:B------:R-:W0:Y:S01]  /*4920*/  LDC R28, c[0x0][0x610] ;  /* 0x00018400ff1c7b82 */ /* 0x000e220000000800 */
[----:B----4-:R-:W-:Y:S05]  /*4930*/  @!P0 BRA `(.L_x_98) ;  /* 0x0000000000288947 */ /* 0x010fea0003800000 */
[----:B---3--:R-:W3:Y:S02]  /*4940*/  LDC R0, c[0x0][0x64c] ;  /* 0x00019300ff007b82 */ /* 0x008ee40000000800 */
[----:B---3--:R-:W-:-:S05]  /*4950*/  IADD3 R7, P0, R13, R0, RZ ;  /* 0x000000000d077210 */ /* 0x008fca0007f1e0ff */
        /* <DEDUP_REMOVED lines=8> */
.L_x_98:
[----:B------:R-:W4:Y:S01]  /*49e0*/  LDC R4, c[0x0][0x65c] ;  /* 0x00019700ff047b82 */ /* 0x000f220000000800 */
[----:B--23--:R-:W-:Y:S01]  /*49f0*/  SHF.R.U64 R0, R2, R21, R3 ;  /* 0x0000001502007219 */ /* 0x00cfe20000001203 */
[----:B-1----:R-:W-:Y:S01]  /*4a00*/  VIADD R3, R14, 0xffffffff ;  /* 0xffffffff0e037836 */ /* 0x002fe20000000000 */
[----:B------:R-:W-:Y:S01]  /*4a10*/  LOP3.LUT R19, R8, R19, RZ, 0xc0, !PT ;  /* 0x0000001308137212 */ /* 0x000fe200078ec0ff */
[----:B------:R-:W-:Y:S02]  /*4a20*/  IMAD.MOV R12, RZ, RZ, -R12 ;  /* 0x000000ffff0c7224 */ /* 0x000fe400078e0a0c */
[----:B------:R-:W-:Y:S01]  /*4a30*/  IMAD.MOV R2, RZ, RZ, -R0 ;  /* 0x000000ffff027224 */ /* 0x000fe200078e0a00 */
[----:B------:R-:W-:Y:S01]  /*4a40*/  LOP3.LUT R3, R10, R3, RZ, 0xc0, !PT ;  /* 0x000000030a037212 */ /* 0x000fe200078ec0ff */
[----:B------:R-:W-:Y:S02]  /*4a50*/  IMAD R19, R24, R0, R19 ;  /* 0x0000000018137224 */ /* 0x000fe400078e0213 */
[----:B0-----:R-:W-:-:S04]  /*4a60*/  IMAD R0, R2, R25, R13 ;  /* 0x0000001902007224 */ /* 0x001fc800078e020d */
[----:B------:R-:W-:Y:S01]  /*4a70*/  IMAD R2, R0, R14, R3 ;  /* 0x0000000e00027224 */ /* 0x000fe200078e0203 */
[----:B----4-:R-:W-:Y:S01]  /*4a80*/  ISETP.NE.AND P0, PT, R4, 0x1, PT ;  /* 0x000000010400780c */ /* 0x010fe20003f05270 */
[----:B------:R-:W-:-:S05]  /*4a90*/  IMAD.MOV.U32 R4, RZ, RZ, 0x1 ;  /* 0x00000001ff047424 */ /* 0x000fca00078e00ff */
[----:B------:R-:W-:-:S07]  /*4aa0*/  PRMT R0, R4, 0x7610, R0 ;  /* 0x0000761004007816 */ /* 0x000fce0000000000 */
[----:B------:R-:W-:-:S04]  /*4ab0*/  @P0 IMAD R22, R15, R12, R20 ;  /* 0x0000000c0f160224 */ /* 0x000fc800078e0214 */
[----:B------:R-:W-:-:S05]  /*4ac0*/  IMAD R19, R19, R28, R22 ;  /* 0x0000001c13137224 */ /* 0x000fca00078e0216 */
[----:B------:R-:W-:Y:S02]  /*4ad0*/  SEL R22, R2, R19, !P0 ;  /* 0x0000001302167207 */ /* 0x000fe40004000000 */
[----:B------:R-:W-:Y:S01]  /*4ae0*/  SEL R19, R19, R2, !P0 ;  /* 0x0000000213137207 */ /* 0x000fe20004000000 */
[----:B------:R-:W-:-:S07]  /*4af0*/  IMAD.MOV.U32 R2, RZ, RZ, R11 ;  /* 0x000000ffff027224 */ /* 0x000fce00078e000b */
.L_x_96:
[----:B------:R-:W-:Y:S02]  /*4b00*/  LOP3.LUT P0, RZ, R0, 0xff, RZ, 0xc0, !PT ;  /* 0x000000ff00ff7812 */ /* 0x000fe4000780c0ff */
[----:B------:R-:W-:-:S11]  /*4b10*/  LOP3.LUT R71, R71, 0x1, RZ, 0x3c, !PT ;  /* 0x0000000147477812 */ /* 0x000fd600078e3cff */
[----:B------:R-:W-:Y:S05]  /*4b20*/  @P0 BRA `(.L_x_99) ;  /* 0xffffffc800bc0947 */ /* 0x000fea000383ffff */
[----:B------:R-:W-:Y:S05]  /*4b30*/  EXIT ;  /* 0x000000000000794d */ /* 0x000fea0003800000 */
.L_x_14:
[----:B------:R-:W-:-:S08]  /*4b40*/  ISETP.NE.AND P0, PT, R0, RZ, PT ;  /* 0x000000ff0000720c */ /* 0x000fd00003f05270 */
[----:B0-----:R-:W0:-:S00]  /*4b50*/  USETMAXREG.DEALLOC.CTAPOOL 0x28 ;  /* 0x00000028000079c8 */ /* 0x001e0000080e0500 */
[----:B------:R-:W-:Y:S05]  /*4b60*/  @P0 EXIT ;  /* 0x000000000000094d */ /* 0x000fea0003800000 */
[----:B0-----:R-:W-:Y:S01]  /*4b70*/  LOP3.LUT P0, RZ, R8, 0xff, RZ, 0xc0, !PT ;  /* 0x000000ff08ff7812 */ /* 0x001fe2000780c0ff */
[----:B------:R-:W-:Y:S02]  /*4b80*/  IMAD.MOV.U32 R0, RZ, RZ, 0x1 ;  /* 0x00000001ff007424 */ /* 0x000fe400078e00ff */
[----:B------:R-:W-:-:S10]  /*4b90*/  IMAD.MOV.U32 R7, RZ, RZ, RZ ;  /* 0x000000ffff077224 */ /* 0x000fd400078e00ff */
[----:B------:R-:W-:Y:S05]  /*4ba0*/  @!P0 BRA `(.L_x_100) ;  /* 0x0000000c00188947 */ /* 0x000fea0003800000 */
[----:B------:R-:W-:Y:S01]  /*4bb0*/  LOP3.LUT P0, RZ, R4, 0x1f, RZ, 0xc0, !PT ;  /* 0x0000001f04ff7812 */ /* 0x000fe2000780c0ff */
[----:B------:R-:W-:Y:S01]  /*4bc0*/  ULDC UR5, c[0x0][0x658] ;  /* 0x0001960000057ab9 */ /* 0x000fe20000000800 */
[----:B------:R-:W-:Y:S01]  /*4bd0*/  UMOV UR6, 0xffffffff ;  /* 0xffffffff00067882 */ /* 0x000fe20000000000 */
[----:B------:R-:W-:Y:S01]  /*4be0*/  BSSY B0, `(.L_x_100) ;  /* 0x00000c2000007945 */ /* 0x000fe20003800000 */
[----:B------:R-:W-:Y:S01]  /*4bf0*/  USHF.L.U32 UR6, UR6, UR5, URZ ;  /* 0x0000000506067299 */ /* 0x000fe2000800063f */
[C---:B------:R-:W-:Y:S01]  /*4c00*/  ISETP.NE.AND P2, PT, R3.reuse, RZ, PT ;  /* 0x000000ff0300720c */ /* 0x040fe20003f45270 */
[----:B------:R-:W-:Y:S01]  /*4c10*/  IMAD.MOV.U32 R8, RZ, RZ, 0x1 ;  /* 0x00000001ff087424 */ /* 0x000fe200078e00ff */
[----:B------:R-:W-:Y:S01]  /*4c20*/  ISETP.NE.OR P0, PT, R3, RZ, !P0 ;  /* 0x000000ff0300720c */ /* 0x000fe20004705670 */
[----:B------:R-:W-:Y:S01]  /*4c30*/  IMAD.MOV.U32 R0, RZ, RZ, 0x1 ;  /* 0x00000001ff007424 */ /* 0x000fe200078e00ff */
[----:B------:R-:W-:Y:S01]  /*4c40*/  LOP3.LUT R6, R16, 0x2, RZ, 0xfc, !PT ;  /* 0x0000000210067812 */ /* 0x000fe200078efcff */
[----:B------:R-:W-:Y:S01]  /*4c50*/  IMAD.MOV.U32 R7, RZ, RZ, RZ ;  /* 0x000000ffff077224 */ /* 0x000fe200078e00ff */
[----:B------:R-:W-:Y:S01]  /*4c60*/  ULDC UR4, c[0x0][0x600] ;  /* 0x0001800000047ab9 */ /* 0x000fe20000000800 */
[----:B------:R-:W-:Y:S01]  /*4c70*/  UMOV UR7, 0x1 ;  /* 0x0000000100077882 */ /* 0x000fe20000000000 */
[----:B------:R-:W-:-:S02]  /*4c80*/  UIADD3 UR21, UR40, 0x1, URZ ;  /* 0x0000000128157890 */ /* 0x000fc4000fffe03f */
[----:B------:R-:W-:Y:S02]  /*4c90*/  UIADD3 UR13, UR4, -0x1, URZ ;  /* 0xffffffff040d7890 */ /* 0x000fe4000fffe03f */
[----:B------:R-:W-:Y:S02]  /*4ca0*/  USHF.L.U32 UR15, UR7, UR5, URZ ;  /* 0x00000005070f7299 */ /* 0x000fe4000800063f */
[----:B------:R-:W-:Y:S01]  /*4cb0*/  ULOP3.LUT UR14, URZ, UR6, URZ, 0x33, !UPT ;  /* 0x000000063f0e7292 */ /* 0x000fe2000f8e333f */
[----:B------:R-:W-:-:S11]  /*4cc0*/  ULDC.64 UR22, c[0x0][0x198] ;  /* 0x0000660000167ab9 */ /* 0x000fd60000000a00 */
.L_x_112:
[----:B------:R-:W-:-:S03]  /*4cd0*/  UMOV UR4, 0xffffffff ;  /* 0xffffffff00047882 */ /* 0x000fc60000000000 */
[----:B------:R-:W-:Y:S05]  /*4ce0*/  BRA.DIV UR4, `(.L_x_101) ;  /* 0x0000001604447947 */ /* 0x000fea000b800000 */
[----:B------:R-:W-:-:S13]  /*4cf0*/  ELECT P6, URZ, PT ;  /* 0x00000000003f782f */ /* 0x000fda00038c0000 */
.L_x_135:
[----:B------:R-:W0:Y:S01]  /*4d00*/  LDC R3, c[0x0][0x28c] ;  /* 0x0000a300ff037b82 */ /* 0x000e220000000800 */
[----:B------:R-:W-:Y:S01]  /*4d10*/  BSSY B1, `(.L_x_102) ;  /* 0x0000035000017945 */ /* 0x000fe20003800000 */
[----:B0-----:R-:W-:-:S13]  /*4d20*/  ISETP.LT.OR P6, PT, R3, 0x1, !P6 ;  /* 0x000000010300780c */ /* 0x001fda00077c1670 */
[----:B------:R-:W-:Y:S05]  /*4d30*/  @P6 BRA `(.L_x_103) ;  /* 0x0000000000c86947 */ /* 0x000fea0003800000 */
[----:B------:R-:W-:Y:S02]  /*4d40*/  IMAD.SHL.U32 R22, R22, 0x40, RZ ;  /* 0x0000004016167824 */ /* 0x000fe400078e00ff */
[----:B------:R-:W-:Y:S02]  /*4d50*/  IMAD.SHL.U32 R19, R19, 0x40, RZ ;  /* 0x0000004013137824 */ /* 0x000fe400078e00ff */
[----:B------:R-:W-:Y:S02]  /*4d60*/  IMAD.MOV.U32 R12, RZ, RZ, RZ ;  /* 0x000000ffff0c7224 */ /* 0x000fe400078e00ff */
[----:B------:R-:W-:Y:S02]  /*4d70*/  IMAD.U32 R13, RZ, RZ, UR21 ;  /* 0x00000015ff0d7e24 */ /* 0x000fe4000f8e00ff */
[----:B------:R-:W-:Y:S02]  /*4d80*/  IMAD.MOV.U32 R3, RZ, RZ, R0 ;  /* 0x000000ffff037224 */ /* 0x000fe400078e0000 */
[----:B------:R-:W-:-:S07]  /*4d90*/  IMAD.MOV.U32 R4, RZ, RZ, R7 ;  /* 0x000000ffff047224 */ /* 0x000fce00078e0007 */
.L_x_107:
[----:B------:R-:W0:Y:S01]  /*4da0*/  S2R R10, SR_CgaCtaId ;  /* 0x00000000000a7919 */ /* 0x000e220000008800 */
[----:B------:R-:W-:Y:S01]  /*4db0*/  MOV R5, 0x400 ;  /* 0x0000040000057802 */ /* 0x000fe20000000f00 */
[----:B------:R-:W1:Y:S03]  /*4dc0*/  @!P2 LDC R9, c[0x0][0x500] ;  /* 0x00014000ff09ab82 */ /* 0x000e660000000800 */
[----:B0-----:R-:W-:Y:S02]  /*4dd0*/  LEA R11, R10, R5, 0x18 ;  /* 0x000000050a0b7211 */ /* 0x001fe400078ec0ff */
[----:B------:R-:W-:-:S03]  /*4de0*/  SHF.L.U32 R5, R3, 0x1f, RZ ;  /* 0x0000001f03057819 */ /* 0x000fc600000006ff */
[----:B------:R-:W-:-:S04]  /*4df0*/  IMAD R10, R4, 0x8, R11 ;  /* 0x00000008040a7824 */ /* 0x000fc800078e020b */
[----:B------:R-:W0:Y:S02]  /*4e00*/  SYNCS.PHASECHK.TRANS64.TRYWAIT P1, [R10+URZ+0x70], R5 ;  /* 0x000070050a0075a7 */ /* 0x000e24000802017f */
[----:B01----:R-:W-:Y:S05]  /*4e10*/  @!P1 BRA `(.L_x_104) ;  /* 0x0000001400189947 */ /* 0x003fea0003800000 */
.L_x_136:
[----:B0-----:R-:W-:Y:S01]  /*4e20*/  PRMT R5, R6, 0x9910, RZ ;  /* 0x0000991006057816 */ /* 0x001fe200000000ff */
[----:B------:R0:W-:Y:S03]  /*4e30*/  @!P2 SYNCS.ARRIVE.TRANS64 RZ, [R10+URZ], R9 ;  /* 0x000000090affa9a7 */ /* 0x0001e6000800003f */
[----:B------:R-:W-:-:S13]  /*4e40*/  ISETP.NE.AND P1, PT, R5, 0x2, PT ;  /* 0x000000020500780c */ /* 0x000fda0003f25270 */
[----:B0-----:R-:W-:Y:S05]  /*4e50*/  @P1 BRA `(.L_x_105) ;  /* 0x0000000000041947 */ /* 0x001fea0003800000 */
[----:B------:R-:W-:Y:S01]  /*4e60*/  BPT.TRAP 0x1 ;  /* 0x000000040000795c */ /* 0x000fe20000300000 */
.L_x_105:
[----:B------:R-:W-:Y:S05]  /*4e70*/  @P0 BRA `(.L_x_106) ;  /* 0x0000000000040947 */ /* 0x000fea0003800000 */
[----:B------:R-:W-:Y:S01]  /*4e80*/  BPT.TRAP 0x1 ;  /* 0x000000040000795c */ /* 0x000fe20000300000 */
.L_x_106:
[----:B------:R-:W-:Y:S01]  /*4e90*/  IMAD R11, R4, 0x2000, R11 ;  /* 0x00002000040b7824 */ /* 0x000fe200078e020b */
[----:B------:R-:W-:Y:S01]  /*4ea0*/  R2UR UR17, R10 ;  /* 0x000000000a1172ca */ /* 0x000fe200000e0000 */
[----:B------:R-:W-:Y:S01]  /*4eb0*/  VIADD R13, R13, 0xffffffff ;  /* 0xffffffff0d0d7836 */ /* 0x000fe20000000000 */
[----:B------:R-:W-:Y:S01]  /*4ec0*/  R2UR UR19, R12 ;  /* 0x000000000c1372ca */ /* 0x000fe200000e0000 */
[----:B------:R-:W-:Y:S01]  /*4ed0*/  UIADD3 UR4, UP0, UR22, 0xf0, URZ ;  /* 0x000000f016047890 */ /* 0x000fe2000ff1e03f */
[----:B------:R-:W-:Y:S01]  /*4ee0*/  R2UR UR8, R11 ;  /* 0x000000000b0872ca */ /* 0x000fe200000e0000 */
[----:B------:R-:W-:Y:S01]  /*4ef0*/  UIADD3 UR24, UP1, UR22, 0x1f0, URZ ;  /* 0x000001f016187890 */ /* 0x000fe2000ff3e03f */
[----:B------:R-:W-:Y:S01]  /*4f00*/  R2UR UR20, R2 ;  /* 0x00000000021472ca */ /* 0x000fe200000e0000 */
[----:B------:R-:W-:Y:S01]  /*4f10*/  UIADD3.X UR5, URZ, UR23, URZ, UP0, !UPT ;  /* 0x000000173f057290 */ /* 0x000fe200087fe43f */
[----:B------:R-:W-:Y:S01]  /*4f20*/  R2UR UR18, R19 ;  /* 0x00000000131272ca */ /* 0x000fe200000e0000 */
[----:B------:R-:W-:Y:S01]  /*4f30*/  VIADD R4, R4, 0x1 ;  /* 0x0000000104047836 */ /* 0x000fe20000000000 */
[----:B------:R-:W-:Y:S01]  /*4f40*/  R2UR UR11, R22 ;  /* 0x00000000160b72ca */ /* 0x000fe200000e0000 */
[----:B------:R-:W-:Y:S01]  /*4f50*/  UIADD3.X UR25, URZ, UR23, URZ, UP1, !UPT ;  /* 0x000000173f197290 */ /* 0x000fe20008ffe43f */
[----:B------:R-:W-:Y:S01]  /*4f60*/  ISETP.GT.AND P3, PT, R13, 0x1, PT ;  /* 0x000000010d00780c */ /* 0x000fe20003f64270 */
[----:B------:R-:W-:Y:S01]  /*4f70*/  UMOV UR6, 0x0 ;  /* 0x0000000000067882 */ /* 0x000fe20000000000 */
[----:B------:R-:W-:Y:S01]  /*4f80*/  ISETP.NE.AND P1, PT, R4, 0xe, PT ;  /* 0x0000000e0400780c */ /* 0x000fe20003f25270 */
[----:B------:R-:W-:Y:S01]  /*4f90*/  UMOV UR7, 0x10000000 ;  /* 0x1000000000077882 */ /* 0x000fe20000000000 */
[----:B------:R-:W-:Y:S01]  /*4fa0*/  UMOV UR9, UR17 ;  /* 0x0000001100097c82 */ /* 0x000fe20008000000 */
[----:B------:R-:W-:Y:S01]  /*4fb0*/  UIADD3 UR16, UR8, 0x200, URZ ;  /* 0x0000020008107890 */ /* 0x000fe2000fffe03f */
[----:B------:R-:W-:Y:S01]  /*4fc0*/  SEL R10, RZ, 0x1, P1 ;  /* 0x00000001ff0a7807 */ /* 0x000fe20000800000 */
[----:B------:R-:W-:Y:S01]  /*4fd0*/  UIADD3 UR8, UR8, 0x1c200, URZ ;  /* 0x0001c20008087890 */ /* 0x000fe2000fffe03f */
[----:B------:R-:W-:Y:S01]  /*4fe0*/  VIADD R12, R12, 0x40 ;  /* 0x000000400c0c7836 */ /* 0x000fe20000000000 */
[----:B------:R-:W-:Y:S01]  /*4ff0*/  UMOV UR10, UR19 ;  /* 0x00000013000a7c82 */ /* 0x000fe20008000000 */
[----:B------:R-:W-:Y:S01]  /*5000*/  UMOV UR12, UR20 ;  /* 0x00000014000c7c82 */ /* 0x000fe20008000000 */
[----:B------:R-:W-:-:S02]  /*5010*/  LOP3.LUT R3, R3, R10, RZ, 0x3c, !PT ;  /* 0x0000000a03037212 */ /* 0x000fc400078e3cff */
[----:B------:R-:W-:Y:S01]  /*5020*/  SEL R4, R4, RZ, P1 ;  /* 0x000000ff04047207 */ /* 0x000fe20000800000 */
[----:B------:R0:W-:Y:S02]  /*5030*/  UTMALDG.3D [UR16], [UR4], desc[UR6] ;  /* 0x00000610040075b4 */ /* 0x0001e40008011000 */
[----:B------:R0:W-:Y:S02]  /*5040*/  UTMALDG.3D [UR8], [UR24], desc[UR6] ;  /* 0x00000608180075b4 */ /* 0x0001e40008011000 */
[----:B0-----:R-:W-:Y:S05]  /*5050*/  @P3 BRA `(.L_x_107) ;  /* 0xfffffffc00503947 */ /* 0x001fea000383ffff */
.L_x_103:
[----:B------:R-:W-:Y:S05]  /*5060*/  BSYNC B1 ;  /* 0x0000000000017941 */ /* 0x000fea0003800000 */
.L_x_102:
[----:B------:R-:W2:Y:S01]  /*5070*/  LDL.64 R10, [R1] ;  /* 0x00000000010a7983 */ /* 0x000ea20000100a00 */
[----:B------:R-:W-:Y:S01]  /*5080*/  LOP3.LUT P4, RZ, R8, 0xff, RZ, 0xc0, !PT ;  /* 0x000000ff08ff7812 */ /* 0x000fe2000788c0ff */
[----:B------:R-:W-:Y:S01]  /*5090*/  VIADD R4, R7, UR40 ;  /* 0x0000002807047c36 */ /* 0x000fe20008000000 */
[----:B------:R-:W-:Y:S01]  /*50a0*/  ULDC.64 UR4, c[0x0][0x650] ;  /* 0x0001940000047ab9 */ /* 0x000fe20000000a00 */
[----:B------:R-:W-:Y:S01]  /*50b0*/  IMAD.U32 R5, RZ, RZ, UR40 ;  /* 0x00000028ff057e24 */ /* 0x000fe2000f8e00ff */
[----:B------:R-:W-:Y:S01]  /*50c0*/  UISETP.GE.U32.AND UP0, UPT, UR40, 0xe, UPT ;  /* 0x0000000e2800788c */ /* 0x000fe2000bf06070 */
[----:B------:R-:W-:Y:S01]  /*50d0*/  BSSY B1, `(.L_x_108) ;  /* 0x0000070000017945 */ /* 0x000fe20003800000 */
[----:B------:R-:W-:Y:S01]  /*50e0*/  SHF.R.U32.HI R2, RZ, 0x1, R4 ;  /* 0x00000001ff027819 */ /* 0x000fe20000011604 */
[----:B------:R-:W-:Y:S01]  /*50f0*/  IMAD.MOV.U32 R19, RZ, RZ, -0x1 ;  /* 0xffffffffff137424 */ /* 0x000fe200078e00ff */
[----:B------:R-:W-:Y:S01]  /*5100*/  ISETP.GT.U32.AND P1, PT, R4, 0xd, PT ;  /* 0x0000000d0400780c */ /* 0x000fe20003f24070 */
[----:B------:R-:W-:Y:S01]  /*5110*/  IMAD.MOV.U32 R22, RZ, RZ, -0x1 ;  /* 0xffffffffff167424 */ /* 0x000fe200078e00ff */
[----:B------:R-:W-:-:S02]  /*5120*/  PLOP3.LUT P3, PT, PT, PT, UP0, 0x80, 0x0 ;  /* 0x000000000000781c */ /* 0x000fc40003f6f008 */
[----:B------:R-:W-:Y:S01]  /*5130*/  ISETP.LT.U32.AND P1, PT, R5, 0xe, P1 ;  /* 0x0000000e0500780c */ /* 0x000fe20000f21070 */
[----:B------:R-:W0:Y:S01]  /*5140*/  @P4 S2R R8, SR_CgaCtaId ;  /* 0x0000000000084919 */ /* 0x000e220000008800 */
[----:B------:R-:W-:-:S04]  /*5150*/  @P4 MOV R3, 0x400 ;  /* 0x0000040000034802 */ /* 0x000fc80000000f00 */
[----:B0-----:R-:W-:Y:S01]  /*5160*/  @P4 LEA R8, R8, R3, 0x18 ;  /* 0x0000000308084211 */ /* 0x001fe200078ec0ff */
[----:B------:R-:W-:-:S03]  /*5170*/  IMAD.WIDE.U32 R2, R2, -0x6db6db6d, RZ ;  /* 0x9249249302027825 */ /* 0x000fc600078e00ff */
[----:B------:R0:W-:Y:S01]  /*5180*/  @P4 SYNCS.ARRIVE.TRANS64.A1T0 RZ, [R8+URZ+0x118], RZ ;  /* 0x000118ff08ff49a7 */ /* 0x0001e2000810003f */
[----:B------:R-:W-:Y:S01]  /*5190*/  IMAD.MOV.U32 R2, RZ, RZ, -0x1 ;  /* 0xffffffffff027424 */ /* 0x000fe200078e00ff */
[----:B------:R-:W-:Y:S02]  /*51a0*/  SHF.R.U32.HI R5, RZ, 0x2, R3 ;  /* 0x00000002ff057819 */ /* 0x000fe40000011603 */
[----:B------:R-:W-:-:S03]  /*51b0*/  SEL R3, RZ, 0x1, !P1 ;  /* 0x00000001ff037807 */ /* 0x000fc60004800000 */
[----:B------:R-:W-:Y:S01]  /*51c0*/  IMAD R7, R5, -0xe, R4 ;  /* 0xfffffff205077824 */ /* 0x000fe200078e0204 */
[----:B------:R-:W-:Y:S02]  /*51d0*/  LOP3.LUT R0, R0, R3, RZ, 0x3c, !PT ;  /* 0x0000000300007212 */ /* 0x000fe400078e3cff */
[----:B------:R-:W-:Y:S02]  /*51e0*/  PRMT R3, RZ, 0x7610, R3 ;  /* 0x00007610ff037816 */ /* 0x000fe40000000003 */
[----:B------:R-:W-:Y:S02]  /*51f0*/  @P3 LOP3.LUT R0, R0, 0x1, R5, 0x78, !PT ;  /* 0x0000000100003812 */ /* 0x000fe400078e7805 */
[----:B0-----:R-:W-:Y:S02]  /*5200*/  PRMT R8, RZ, 0x7610, R8 ;  /* 0x00007610ff087816 */ /* 0x001fe40000000008 */
[----:B--2---:R-:W-:-:S04]  /*5210*/  IADD3 R18, P4, R18, R10, RZ ;  /* 0x0000000a12127210 */ /* 0x004fc80007f9e0ff */
[----:B------:R-:W-:Y:S01]  /*5220*/  ISETP.GE.U32.AND P1, PT, R18, UR4, PT ;  /* 0x0000000412007c0c */ /* 0x000fe2000bf26070 */
[----:B------:R-:W-:-:S05]  /*5230*/  IMAD.X R17, R17, 0x1, R23, P4 ;  /* 0x0000000111117824 */ /* 0x000fca00020e0617 */
[----:B------:R-:W-:-:S13]  /*5240*/  ISETP.GE.U32.AND.EX P1, PT, R17, UR5, PT, P1 ;  /* 0x0000000511007c0c */ /* 0x000fda000bf26110 */
[----:B------:R-:W-:Y:S05]  /*5250*/  @P1 BRA `(.L_x_109) ;  /* 0x00000004005c1947 */ /* 0x000fea0003800000 */
[----:B------:R-:W0:Y:S01]  /*5260*/  S2R R11, SR_CTAID.X ;  /* 0x00000000000b7919 */ /* 0x000e220000002500 */
[----:B------:R-:W-:Y:S01]  /*5270*/  ULDC.64 UR4, c[0x0][0x628] ;  /* 0x00018a0000047ab9 */ /* 0x000fe20000000a00 */
[----:B------:R-:W1:Y:S01]  /*5280*/  LDC R12, c[0x0][0x144] ;  /* 0x00005100ff0c7b82 */ /* 0x000e620000000800 */
[----:B------:R-:W-:Y:S01]  /*5290*/  ISETP.NE.U32.AND P1, PT, RZ, UR4, PT ;  /* 0x00000004ff007c0c */ /* 0x000fe2000bf25070 */
[----:B------:R-:W2:Y:S01]  /*52a0*/  S2R R9, SR_CTAID.Y ;  /* 0x0000000000097919 */ /* 0x000ea20000002600 */
[----:B------:R-:W-:Y:S01]  /*52b0*/  ULDC UR6, c[0x0][0x150] ;  /* 0x0000540000067ab9 */ /* 0x000fe20000000800 */
[----:B------:R-:W-:Y:S01]  /*52c0*/  ULDC UR7, c[0x0][0x630] ;  /* 0x00018c0000077ab9 */ /* 0x000fe20000000800 */
[----:B------:R-:W-:Y:S01]  /*52d0*/  ISETP.NE.AND.EX P1, PT, RZ, UR5, PT, P1 ;  /* 0x00000005ff007c0c */ /* 0x000fe2000bf25310 */
[----:B------:R-:W-:Y:S01]  /*52e0*/  IMAD.MOV.U32 R2, RZ, RZ, R18 ;  /* 0x000000ffff027224 */ /* 0x000fe200078e0012 */
[----:B0-----:R-:W-:-:S05]  /*52f0*/  I2FP.F32.U32 R3, R11 ;  /* 0x0000000b00037245 */ /* 0x001fca0000201000 */
[----:B------:R-:W-:Y:S01]  /*5300*/  FMUL R14, R3, UR6 ;  /* 0x00000006030e7c20 */ /* 0x000fe20008400000 */
[----:B------:R-:W-:-:S05]  /*5310*/  IMAD.MOV.U32 R3, RZ, RZ, R17 ;  /* 0x000000ffff037224 */ /* 0x000fca00078e0011 */
[----:B--2---:R-:W-:Y:S05]  /*5320*/  @!P1 BRA `(.L_x_110) ;  /* 0x0000000000289947 */ /* 0x004fea0003800000 */
[----:B------:R-:W-:Y:S02]  /*5330*/  ULDC UR6, c[0x0][0x634] ;  /* 0x00018d0000067ab9 */ /* 0x000fe40000000800 */
[----:B------:R-:W-:-:S05]  /*5340*/  IADD3 R3, P1, R18, UR6, RZ ;  /* 0x0000000612037c10 */ /* 0x000fca000ff3e0ff */
[----:B------:R-:W-:-:S04]  /*5350*/  IMAD.X R13, RZ, RZ, R17, P1 ;  /* 0x000000ffff0d7224 */ /* 0x000fc800008e0611 */
[----:B------:R-:W-:-:S04]  /*5360*/  IMAD.WIDE.U32 R4, R13, UR4, RZ ;  /* 0x000000040d047c25 */ /* 0x000fc8000f8e00ff */
[----:B------:R-:W-:-:S04]  /*5370*/  IMAD.WIDE.U32 R4, P1, R3, UR5, R4 ;  /* 0x0000000503047c25 */ /* 0x000fc8000f820004 */
[----:B------:R-:W-:-:S04]  /*5380*/  IMAD.WIDE.U32 R2, R3, UR4, RZ ;  /* 0x0000000403027c25 */ /* 0x000fc8000f8e00ff */
[----:B------:R-:W-:Y:S01]  /*5390*/  IMAD.MOV.U32 R2, RZ, RZ, R5 ;  /* 0x000000ffff027224 */ /* 0x000fe200078e0005 */
[----:B------:R-:W-:Y:S01]  /*53a0*/  IADD3 RZ, P3, R3, R4, RZ ;  /* 0x0000000403ff7210 */ /* 0x000fe20007f7e0ff */
[----:B------:R-:W-:-:S04]  /*53b0*/  IMAD.X R3, RZ, RZ, RZ, P1 ;  /* 0x000000ffff037224 */ /* 0x000fc800008e06ff */
[----:B------:R-:W-:-:S08]  /*53c0*/  IMAD.WIDE.U32.X R2, R13, UR5, R2, P3 ;  /* 0x000000050d027c25 */ /* 0x000fd000098e0402 */
.L_x_110:
[--C-:B------:R-:W-:Y:S01]  /*53d0*/  SHF.R.U64 R10, R2, UR7, R3.reuse ;  /* 0x00000007020a7c19 */ /* 0x100fe20008001203 */
[----:B------:R-:W0:Y:S01]  /*53e0*/  F2I.U32.TRUNC.NTZ R14, R14 ;  /* 0x0000000e000e7305 */ /* 0x000e22000020f000 */
[----:B------:R-:W-:Y:S01]  /*53f0*/  SHF.R.U32.HI R2, RZ, UR7, R3 ;  /* 0x00000007ff027c19 */ /* 0x000fe20008011603 */
[----:B------:R-:W-:Y:S01]  /*5400*/  ULDC.64 UR4, c[0x0][0x620] ;  /* 0x0001880000047ab9 */ /* 0x000fe20000000a00 */
[----:B------:R-:W-:Y:S01]  /*5410*/  IADD3 R5, P1, RZ, -R10, RZ ;  /* 0x8000000aff057210 */ /* 0x000fe20007f3e0ff */
[----:B------:R-:W-:Y:S01]  /*5420*/  IMAD.MOV.U32 R3, RZ, RZ, R17 ;  /* 0x000000ffff037224 */ /* 0x000fe200078e0011 */
[----:B------:R-:W-:-:S03]  /*5430*/  ULDC.64 UR6, c[0x0][0x640] ;  /* 0x0001900000067ab9 */ /* 0x000fc60000000a00 */
[----:B------:R-:W-:Y:S01]  /*5440*/  IMAD.X R2, RZ, RZ, ~R2, P1 ;  /* 0x000000ffff027224 */ /* 0x000fe200008e0e02 */
[----:B------:R-:W-:-:S03]  /*5450*/  ISETP.NE.U32.AND P1, PT, RZ, UR6, PT ;  /* 0x00000006ff007c0c */ /* 0x000fc6000bf25070 */
[----:B------:R-:W-:Y:S01]  /*5460*/  IMAD R4, R2, UR4, RZ ;  /* 0x0000000402047c24 */ /* 0x000fe2000f8e02ff */
[----:B------:R-:W-:Y:S01]  /*5470*/  ISETP.NE.AND.EX P1, PT, RZ, UR7, PT, P1 ;  /* 0x00000007ff007c0c */ /* 0x000fe2000bf25310 */
[----:B------:R-:W-:-:S04]  /*5480*/  IMAD.MOV.U32 R2, RZ, RZ, R18 ;  /* 0x000000ffff027224 */ /* 0x000fc800078e0012 */
[----:B------:R-:W-:Y:S01]  /*5490*/  IMAD.WIDE.U32 R2, R5, UR4, R2 ;  /* 0x0000000405027c25 */ /* 0x000fe2000f8e0002 */
[----:B------:R-:W-:-:S03]  /*54a0*/  ULDC UR4, c[0x0][0x618] ;  /* 0x0001860000047ab9 */ /* 0x000fc60000000800 */
[----:B------:R-:W-:Y:S01]  /*54b0*/  IMAD R5, R5, UR5, R4 ;  /* 0x0000000505057c24 */ /* 0x000fe2000f8e0204 */
[----:B------:R-:W-:Y:S01]  /*54c0*/  ULDC UR5, c[0x0][0x154] ;  /* 0x0000550000057ab9 */ /* 0x000fe20000000800 */
[----:B0-----:R-:W-:Y:S02]  /*54d0*/  IMAD.MOV R4, RZ, RZ, -R14 ;  /* 0x000000ffff047224 */ /* 0x001fe400078e0a0e */
[----:B------:R-:W0:Y:S01]  /*54e0*/  LDC R14, c[0x0][0x148] ;  /* 0x00005200ff0e7b82 */ /* 0x000e220000000800 */
[----:B------:R-:W-:Y:S02]  /*54f0*/  IMAD.IADD R3, R3, 0x1, R5 ;  /* 0x0000000103037824 */ /* 0x000fe400078e0205 */
[----:B-1----:R-:W-:Y:S01]  /*5500*/  IMAD R11, R12, R4, R11 ;  /* 0x000000040c0b7224 */ /* 0x002fe200078e020b */
[----:B------:R-:W-:Y:S02]  /*5510*/  I2FP.F32.U32 R4, R9 ;  /* 0x0000000900047245 */ /* 0x000fe40000201000 */
[----:B------:R-:W-:-:S02]  /*5520*/  SHF.R.U64 R12, R2, UR4, R3 ;  /* 0x00000004020c7c19 */ /* 0x000fc40008001203 */
[----:B------:R-:W-:Y:S01]  /*5530*/  SHF.R.U32.HI R3, RZ, UR4, R3 ;  /* 0x00000004ff037c19 */ /* 0x000fe20008011603 */
[----:B------:R-:W-:Y:S01]  /*5540*/  FMUL R4, R4, UR5 ;  /* 0x0000000504047c20 */ /* 0x000fe20008400000 */
[----:B------:R-:W-:Y:S02]  /*5550*/  ULDC UR4, c[0x0][0x608] ;  /* 0x0001820000047ab9 */ /* 0x000fe40000000800 */
[--C-:B------:R-:W-:Y:S01]  /*5560*/  SHF.R.U64 R15, R12, UR4, R3.reuse ;  /* 0x000000040c0f7c19 */ /* 0x100fe20008001203 */
[----:B------:R1:W2:Y:S01]  /*5570*/  F2I.U32.TRUNC.NTZ R20, R4 ;  /* 0x0000000400147305 */ /* 0x0002a2000020f000 */
[----:B------:R-:W-:Y:S01]  /*5580*/  SHF.R.U32.HI R2, RZ, UR4, R3 ;  /* 0x00000004ff027c19 */ /* 0x000fe20008011603 */
[----:B------:R-:W-:-:S03]  /*5590*/  ULDC UR4, c[0x0][0x658] ;  /* 0x0001960000047ab9 */ /* 0x000fc60000000800 */
[--C-:B------:R-:W-:Y:S02]  /*55a0*/  SHF.R.U64 R13, R15, UR4, R2.reuse ;  /* 0x000000040f0d7c19 */ /* 0x100fe40008001202 */
[----:B------:R-:W-:-:S03]  /*55b0*/  SHF.R.U32.HI R19, RZ, UR4, R2 ;  /* 0x00000004ff137c19 */ /* 0x000fc60008011602 */
[----:B------:R-:W-:Y:S02]  /*55c0*/  IMAD.MOV.U32 R2, RZ, RZ, R13 ;  /* 0x000000ffff027224 */ /* 0x000fe400078e000d */
[----:B------:R-:W-:Y:S01]  /*55d0*/  IMAD.MOV.U32 R3, RZ, RZ, R19 ;  /* 0x000000ffff037224 */ /* 0x000fe200078e0013 */
[----:B-1----:R-:W-:Y:S06]  /*55e0*/  @!P1 BRA `(.L_x_111) ;  /* 0x0000000000289947 */ /* 0x002fec0003800000 */
        /* <DEDUP_REMOVED lines=10> */
.L_x_111:
[----:B------:R-:W1:Y:S01]  /*5690*/  LDC R4, c[0x0][0x65c] ;  /* 0x00019700ff047b82 */ /* 0x000e620000000800 */
[----:B------:R-:W-:Y:S01]  /*56a0*/  ULDC UR4, c[0x0][0x648] ;  /* 0x0001920000047ab9 */ /* 0x000fe20000000800 */
[----:B------:R-:W-:Y:S01]  /*56b0*/  LOP3.LUT R15, R15, UR14, RZ, 0xc0, !PT ;  /* 0x0000000e0f0f7c12 */ /* 0x000fe2000f8ec0ff */
[----:B--2---:R-:W-:Y:S01]  /*56c0*/  IMAD.MOV R20, RZ, RZ, -R20 ;  /* 0x000000ffff147224 */ /* 0x004fe200078e0a14 */
[----:B------:R-:W-:Y:S01]  /*56d0*/  SHF.R.U64 R2, R2, UR4, R3 ;  /* 0x0000000402027c19 */ /* 0x000fe20008001203 */
[----:B------:R-:W-:Y:S01]  /*56e0*/  ULDC UR4, c[0x0][0x638] ;  /* 0x00018e0000047ab9 */ /* 0x000fe20000000800 */
[----:B------:R-:W-:Y:S01]  /*56f0*/  LOP3.LUT R12, R12, UR13, RZ, 0xc0, !PT ;  /* 0x0000000d0c0c7c12 */ /* 0x000fe2000f8ec0ff */
[----:B------:R-:W-:Y:S01]  /*5700*/  ULDC UR5, c[0x0][0x610] ;  /* 0x0001840000057ab9 */ /* 0x000fe20000000800 */
[----:B------:R-:W-:Y:S01]  /*5710*/  IMAD.MOV.U32 R3, RZ, RZ, 0x1 ;  /* 0x00000001ff037424 */ /* 0x000fe200078e00ff */
[----:B-1----:R-:W-:Y:S01]  /*5720*/  ISETP.NE.AND P1, PT, R4, 0x1, PT ;  /* 0x000000010400780c */ /* 0x002fe20003f25270 */
[----:B------:R-:W-:-:S02]  /*5730*/  IMAD.MOV R4, RZ, RZ, -R2 ;  /* 0x000000ffff047224 */ /* 0x000fc400078e0a02 */
[----:B------:R-:W-:Y:S02]  /*5740*/  IMAD R2, R2, UR15, R15 ;  /* 0x0000000f02027c24 */ /* 0x000fe4000f8e020f */
[----:B------:R-:W-:Y:S01]  /*5750*/  IMAD R13, R4, UR4, R13 ;  /* 0x00000004040d7c24 */ /* 0x000fe2000f8e020d */
[----:B------:R-:W-:-:S07]  /*5760*/  ULDC UR4, c[0x0][0x600] ;  /* 0x0001800000047ab9 */ /* 0x000fce0000000800 */
[----:B0-----:R-:W-:-:S04]  /*5770*/  @P1 IMAD R11, R14, R20, R9 ;  /* 0x000000140e0b1224 */ /* 0x001fc800078e0209 */
[----:B------:R-:W-:Y:S02]  /*5780*/  IMAD R11, R2, UR5, R11 ;  /* 0x00000005020b7c24 */ /* 0x000fe4000f8e020b */
[----:B------:R-:W-:-:S05]  /*5790*/  IMAD R2, R13, UR4, R12 ;  /* 0x000000040d027c24 */ /* 0x000fca000f8e020c */
[----:B------:R-:W-:Y:S02]  /*57a0*/  SEL R22, R2, R11, !P1 ;  /* 0x0000000b02167207 */ /* 0x000fe40004800000 */
[----:B------:R-:W-:Y:S01]  /*57b0*/  SEL R19, R11, R2, !P1 ;  /* 0x000000020b137207 */ /* 0x000fe20004800000 */
[----:B------:R-:W-:-:S07]  /*57c0*/  IMAD.MOV.U32 R2, RZ, RZ, R10 ;  /* 0x000000ffff027224 */ /* 0x000fce00078e000a */
.L_x_109:
[----:B------:R-:W-:Y:S05]  /*57d0*/  BSYNC B1 ;  /* 0x0000000000017941 */ /* 0x000fea0003800000 */
.L_x_108:
[----:B------:R-:W-:-:S13]  /*57e0*/  LOP3.LUT P1, RZ, R3, 0xff, RZ, 0xc0, !PT ;  /* 0x000000ff03ff7812 */ /* 0x000fda000782c0ff */
[----:B------:R-:W-:Y:S05]  /*57f0*/  @P1 BRA `(.L_x_112) ;  /* 0xfffffff400341947 */ /* 0x000fea000383ffff */
[----:B------:R-:W-:Y:S05]  /*5800*/  BSYNC B0 ;  /* 0x0000000000007941 */ /* 0x000fea0003800000 */
.L_x_100:
[----:B------:R-:W-:-:S03]  /*5810*/  UMOV UR4, 0xffffffff ;  /* 0xffffffff00047882 */ /* 0x000fc60000000000 */
[----:B------:R-:W-:Y:S05]  /*5820*/  BRA.DIV UR4, `(.L_x_113) ;  /* 0x0000000a04a87947 */ /* 0x000fea000b800000 */
[----:B------:R-:W-:-:S13]  /*5830*/  ELECT P6, URZ, PT ;  /* 0x00000000003f782f */ /* 0x000fda00038c0000 */
.L_x_139:
[----:B------:R-:W-:Y:S04]  /*5840*/  BSSY B0, `(.L_x_114) ;  /* 0x0000085000007945 */ /* 0x000fe80003800000 */
[----:B------:R-:W-:Y:S05]  /*5850*/  @!P6 BRA `(.L_x_115) ;  /* 0x00000008000ce947 */ /* 0x000fea0003800000 */
[----:B------:R-:W-:-:S04]  /*5860*/  LOP3.LUT R16, R16, 0x2, RZ, 0xfc, !PT ;  /* 0x0000000210107812 */ /* 0x000fc800078efcff */
[----:B------:R-:W-:-:S13]  /*5870*/  ISETP.NE.AND P0, PT, R16, 0x3, PT ;  /* 0x000000031000780c */ /* 0x000fda0003f05270 */
[----:B------:R-:W-:Y:S05]  /*5880*/  @!P0 BRA `(.L_x_116) ;  /* 0x0000000000048947 */ /* 0x000fea0003800000 */
[----:B------:R-:W-:Y:S01]  /*5890*/  BPT.TRAP 0x1 ;  /* 0x000000040000795c */ /* 0x000fe20000300000 */
.L_x_116:
[----:B------:R-:W0:Y:S01]  /*58a0*/  S2R R3, SR_CgaCtaId ;  /* 0x0000000000037919 */ /* 0x000e220000008800 */
[----:B------:R-:W-:Y:S02]  /*58b0*/  MOV R2, 0x400 ;  /* 0x0000040000027802 */ /* 0x000fe40000000f00 */
[----:B------:R-:W-:Y:S02]  /*58c0*/  SHF.L.U32 R4, R0, 0x1f, RZ ;  /* 0x0000001f00047819 */ /* 0x000fe400000006ff */
[----:B0-----:R-:W-:-:S05]  /*58d0*/  LEA R2, R3, R2, 0x18 ;  /* 0x0000000203027211 */ /* 0x001fca00078ec0ff */
[----:B------:R-:W-:-:S04]  /*58e0*/  VIADD R2, R2, 0x70 ;  /* 0x0000007002027836 */ /* 0x000fc80000000000 */
[C---:B------:R-:W-:Y:S02]  /*58f0*/  IMAD R9, R7.reuse, 0x8, R2 ;  /* 0x0000000807097824 */ /* 0x040fe400078e0202 */
[----:B------:R-:W-:Y:S02]  /*5900*/  VIADD R7, R7, 0x1 ;  /* 0x0000000107077836 */ /* 0x000fe40000000000 */
[----:B------:R-:W0:Y:S03]  /*5910*/  SYNCS.PHASECHK.TRANS64.TRYWAIT P0, [R9+URZ], R4 ;  /* 0x00000004090075a7 */ /* 0x000e26000800017f */
[----:B------:R-:W-:-:S04]  /*5920*/  ISETP.NE.AND P1, PT, R7, 0xe, PT ;  /* 0x0000000e0700780c */ /* 0x000fc80003f25270 */
[----:B------:R-:W-:Y:S02]  /*5930*/  SEL R3, RZ, 0x1, P1 ;  /* 0x00000001ff037807 */ /* 0x000fe40000800000 */
[----:B------:R-:W-:Y:S02]  /*5940*/  SEL R7, R7, RZ, P1 ;  /* 0x000000ff07077207 */ /* 0x000fe40000800000 */
[----:B------:R-:W-:-:S03]  /*5950*/  LOP3.LUT R6, R0, R3, RZ, 0x3c, !PT ;  /* 0x0000000300067212 */ /* 0x000fc600078e3cff */
[----:B------:R-:W-:Y:S01]  /*5960*/  IMAD R8, R7, 0x8, R2 ;  /* 0x0000000807087824 */ /* 0x000fe200078e0202 */
[----:B------:R-:W-:Y:S01]  /*5970*/  SHF.L.U32 R5, R6, 0x1f, RZ ;  /* 0x0000001f06057819 */ /* 0x000fe200000006ff */
[----:B0-----:R-:W-:Y:S06]  /*5980*/  @!P0 BRA `(.L_x_117) ;  /* 0x0000000800708947 */ /* 0x001fec0003800000 */
.L_x_140:
[----:B------:R-:W1:Y:S01]  /*5990*/  SYNCS.PHASECHK.TRANS64.TRYWAIT P0, [R8+URZ], R5 ;  /* 0x00000005080075a7 */ /* 0x000e62000800017f */
[----:B------:R-:W-:-:S05]  /*59a0*/  VIADD R0, R7, 0x1 ;  /* 0x0000000107007836 */ /* 0x000fca0000000000 */
[----:B------:R-:W-:-:S04]  /*59b0*/  ISETP.NE.AND P1, PT, R0, 0xe, PT ;  /* 0x0000000e0000780c */ /* 0x000fc80003f25270 */
[----:B------:R-:W-:Y:S02]  /*59c0*/  SEL R3, RZ, 0x1, P1 ;  /* 0x00000001ff037807 */ /* 0x000fe40000800000 */
[----:B------:R-:W-:Y:S02]  /*59d0*/  SEL R7, R0, RZ, P1 ;  /* 0x000000ff00077207 */ /* 0x000fe40000800000 */
[----:B------:R-:W-:-:S03]  /*59e0*/  LOP3.LUT R6, R6, R3, RZ, 0x3c, !PT ;  /* 0x0000000306067212 */ /* 0x000fc600078e3cff */
[----:B0-----:R-:W-:Y:S01]  /*59f0*/  IMAD R9, R7, 0x8, R2 ;  /* 0x0000000807097824 */ /* 0x001fe200078e0202 */
[----:B------:R-:W-:Y:S01]  /*5a00*/  SHF.L.U32 R4, R6, 0x1f, RZ ;  /* 0x0000001f06047819 */ /* 0x000fe200000006ff */
[----:B-1----:R-:W-:Y:S06]  /*5a10*/  @!P0 BRA `(.L_x_118) ;  /* 0x0000000800608947 */ /* 0x002fec0003800000 */
.L_x_141:
        /* <DEDUP_REMOVED lines=9> */
.L_x_142:
        /* <DEDUP_REMOVED lines=9> */
.L_x_143:
        /* <DEDUP_REMOVED lines=9> */
.L_x_144:
        /* <DEDUP_REMOVED lines=9> */
.L_x_145:
        /* <DEDUP_REMOVED lines=9> */
.L_x_146:
        /* <DEDUP_REMOVED lines=9> */
.L_x_147:
        /* <DEDUP_REMOVED lines=9> */
.L_x_148:
        /* <DEDUP_REMOVED lines=9> */
.L_x_149:
        /* <DEDUP_REMOVED lines=9> */
.L_x_150:
[----:B------:R-:W1:Y:S01]  /*5f30*/  SYNCS.PHASECHK.TRANS64.TRYWAIT P0, [R8+URZ], R5 ;  /* 0x00000005080075a7 */ /* 0x000e62000800017f */
[----:B------:R-:W-:-:S05]  /*5f40*/  VIADD R0, R7, 0x1 ;  /* 0x0000000107007836 */ /* 0x000fca0000000000 */
[----:B------:R-:W-:-:S04]  /*5f50*/  ISETP.NE.AND P1, PT, R0, 0xe, PT ;  /* 0x0000000e0000780c */ /* 0x000fc80003f25270 */
[----:B------:R-:W-:Y:S02]  /*5f60*/  SEL R3, RZ, 0x1, P1 ;  /* 0x00000001ff037807 */ /* 0x000fe40000800000 */
[----:B------:R-:W-:Y:S02]  /*5f70*/  SEL R7, R0, RZ, P1 ;  /* 0x000000ff00077207 */ /* 0x000fe40000800000 */
[----:B0-----:R-:W-:-:S03]  /*5f80*/  LOP3.LUT R9, R6, R3, RZ, 0x3c, !PT ;  /* 0x0000000306097212 */ /* 0x001fc600078e3cff */
[----:B------:R-:W-:Y:S01]  /*5f90*/  IMAD R11, R7, 0x8, R2 ;  /* 0x00000008070b7824 */ /* 0x000fe200078e0202 */
[----:B------:R-:W-:Y:S01]  /*5fa0*/  SHF.L.U32 R6, R9, 0x1f, RZ ;  /* 0x0000001f09067819 */ /* 0x000fe200000006ff */
[----:B-1----:R-:W-:Y:S06]  /*5fb0*/  @!P0 BRA `(.L_x_128) ;  /* 0x0000000400c08947 */ /* 0x002fec0003800000 */
.L_x_151:
[----:B------:R-:W1:Y:S01]  /*5fc0*/  SYNCS.PHASECHK.TRANS64.TRYWAIT P0, [R11+URZ], R6 ;  /* 0x000000060b0075a7 */ /* 0x000e62000800017f */
[----:B------:R-:W-:-:S05]  /*5fd0*/  VIADD R0, R7, 0x1 ;  /* 0x0000000107007836 */ /* 0x000fca0000000000 */
[----:B------:R-:W-:-:S04]  /*5fe0*/  ISETP.NE.AND P1, PT, R0, 0xe, PT ;  /* 0x0000000e0000780c */ /* 0x000fc80003f25270 */
[----:B------:R-:W-:Y:S02]  /*5ff0*/  SEL R4, RZ, 0x1, P1 ;  /* 0x00000001ff047807 */ /* 0x000fe40000800000 */
[----:B------:R-:W-:Y:S02]  /*6000*/  SEL R3, R0, RZ, P1 ;  /* 0x000000ff00037207 */ /* 0x000fe40000800000 */
[----:B------:R-:W-:Y:S01]  /*6010*/  LOP3.LUT R0, R9, R4, RZ, 0x3c, !PT ;  /* 0x0000000409007212 */ /* 0x000fe200078e3cff */
[----:B-1----:R-:W-:Y:S06]  /*6020*/  @!P0 BRA `(.L_x_129) ;  /* 0x0000000400b88947 */ /* 0x002fec0003800000 */
.L_x_152:
[----:B------:R-:W-:Y:S01]  /*6030*/  IMAD R3, R3, 0x8, R2 ;  /* 0x0000000803037824 */ /* 0x000fe200078e0202 */
[----:B------:R-:W-:-:S07]  /*6040*/  SHF.L.U32 R0, R0, 0x1f, RZ ;  /* 0x0000001f00007819 */ /* 0x000fce00000006ff */
.L_x_130:
[----:B--2---:R2:W3:Y:S02]  /*6050*/  SYNCS.PHASECHK.TRANS64.TRYWAIT P0, [R3+URZ], R0 ;  /* 0x00000000030075a7 */ /* 0x0044e4000800017f */
[----:B---3--:R-:W-:Y:S05]  /*6060*/  @!P0 NANOSLEEP.SYNCS 0x989680 ;  /* 0x009896800000895d */ /* 0x008fea0003900000 */
[----:B------:R-:W3:Y:S02]  /*6070*/  @!P0 SYNCS.PHASECHK.TRANS64 P0, [R3+URZ], R0 ;  /* 0x00000000030085a7 */ /* 0x000ee4000800007f */
[----:B---3--:R-:W-:Y:S05]  /*6080*/  @!P0 BRA `(.L_x_130) ;  /* 0xfffffffc00f08947 */ /* 0x008fea000383ffff */
.L_x_115:
[----:B------:R-:W-:Y:S05]  /*6090*/  BSYNC B0 ;  /* 0x0000000000007941 */ /* 0x000fea0003800000 */
.L_x_114:
[----:B------:R-:W-:Y:S05]  /*60a0*/  EXIT ;  /* 0x000000000000794d */ /* 0x000fea0003800000 */
.L_x_16:
[----:B-1----:R1:W2:Y:S02]  /*60b0*/  SYNCS.PHASECHK.TRANS64.TRYWAIT P0, [R63+URZ], R0 ;  /* 0x000000003f0075a7 */ /* 0x0022a4000800017f */
[----:B--2---:R-:W-:Y:S05]  /*60c0*/  @!P0 NANOSLEEP.SYNCS 0x989680 ;  /* 0x009896800000895d */ /* 0x004fea0003900000 */
[----:B------:R-:W2:Y:S02]  /*60d0*/  @!P0 SYNCS.PHASECHK.TRANS64 P0, [R63+URZ], R0 ;  /* 0x000000003f0085a7 */ /* 0x000ea4000800007f */
[----:B--2---:R-:W-:Y:S05]  /*60e0*/  @!P0 BRA `(.L_x_16) ;  /* 0xfffffffc00f08947 */ /* 0x004fea000383ffff */
[----:B------:R-:W-:Y:S05]  /*60f0*/  BRA `(.L_x_131) ;  /* 0xffffffb4005c7947 */ /* 0x000fea000383ffff */
.L_x_21:
[----:B--2---:R2:W3:Y:S02]  /*6100*/  SYNCS.PHASECHK.TRANS64.TRYWAIT P1, [R3+URZ], R0 ;  /* 0x00000000030075a7 */ /* 0x0044e4000802017f */
[----:B---3--:R-:W-:Y:S05]  /*6110*/  @!P1 NANOSLEEP.SYNCS 0x989680 ;  /* 0x009896800000995d */ /* 0x008fea0003900000 */
[----:B------:R-:W3:Y:S02]  /*6120*/  @!P1 SYNCS.PHASECHK.TRANS64 P1, [R3+URZ], R0 ;  /* 0x00000000030095a7 */ /* 0x000ee4000802007f */
[----:B---3--:R-:W-:Y:S05]  /*6130*/  @!P1 BRA `(.L_x_21) ;  /* 0xfffffffc00f09947 */ /* 0x008fea000383ffff */
[----:B------:R-:W-:Y:S05]  /*6140*/  BRA `(.L_x_20) ;  /* 0xffffffb400c07947 */ /* 0x000fea000383ffff */
.L_x_26:
[----:B--2---:R-:W-:-:S04]  /*6150*/  IMAD.U32 R4, RZ, RZ, UR4 ;  /* 0x00000004ff047e24 */ /* 0x004fc8000f8e00ff */
[----:B------:R2:W3:Y:S03]  /*6160*/  SYNCS.PHASECHK.TRANS64.TRYWAIT P1, [R4+URZ], R3 ;  /* 0x00000003040075a7 */ /* 0x0004e6000802017f */
[----:B---3--:R-:W-:Y:S05]  /*6170*/  @!P1 NANOSLEEP.SYNCS 0x989680 ;  /* 0x009896800000995d */ /* 0x008fea0003900000 */
[----:B------:R-:W3:Y:S02]  /*6180*/  @!P1 SYNCS.PHASECHK.TRANS64 P1, [R4+URZ], R3 ;  /* 0x00000003040095a7 */ /* 0x000ee4000802007f */
[----:B---3--:R-:W-:Y:S05]  /*6190*/  @!P1 BRA `(.L_x_26) ;  /* 0xfffffffc00ec9947 */ /* 0x008fea000383ffff */
[----:B------:R-:W-:Y:S05]  /*61a0*/  BRA `(.L_x_25) ;  /* 0xffffffb800787947 */ /* 0x000fea000383ffff */
.L_x_32:
[----:B---3--:R3:W4:Y:S02]  /*61b0*/  SYNCS.PHASECHK.TRANS64.TRYWAIT P0, [R63+URZ+0x10], R0 ;  /* 0x000010003f0075a7 */ /* 0x008724000800017f */
[----:B----4-:R-:W-:Y:S05]  /*61c0*/  @!P0 NANOSLEEP.SYNCS 0x989680 ;  /* 0x009896800000895d */ /* 0x010fea0003900000 */
[----:B------:R-:W4:Y:S02]  /*61d0*/  @!P0 SYNCS.PHASECHK.TRANS64 P0, [R63+URZ+0x10], R0 ;  /* 0x000010003f0085a7 */ /* 0x000f24000800007f */
[----:B----4-:R-:W-:Y:S05]  /*61e0*/  @!P0 BRA `(.L_x_32) ;  /* 0xfffffffc00f08947 */ /* 0x010fea000383ffff */
[----:B------:R-:W-:Y:S05]  /*61f0*/  BRA `(.L_x_132) ;  /* 0xffffffbc00b87947 */ /* 0x000fea000383ffff */
.L_x_101:
[----:B------:R-:W-:Y:S01]  /*6200*/  BSSY B1, `(.L_x_133) ;  /* 0x0000006000017945 */ /* 0x000fe20003800000 */
[----:B------:R-:W-:-:S07]  /*6210*/  IMAD.MOV.U32 R15, RZ, RZ, -0x1 ;  /* 0xffffffffff0f7424 */ /* 0x000fce00078e00ff */
[----:B-----5:R-:W-:Y:S05]  /*6220*/  WARPSYNC.COLLECTIVE R15, `(.L_x_134) ;  /* 0x000000000f0c7348 */ /* 0x020fea0003c00000 */
[----:B------:R-:W-:Y:S02]  /*6230*/  ELECT P6, UR62, PT ;  /* 0x00000000003e782f */ /* 0x000fe400038c0000 */
[----:B------:R-:W-:Y:S01]  /*6240*/  MOV R14, UR62 ;  /* 0x0000003e000e7c02 */ /* 0x000fe20008000f00 */
[----:B-----5:R-:W-:Y:S10]  /*6250*/  ENDCOLLECTIVE ;  /* 0x000000000000791b */ /* 0x020ff40003800000 */
.L_x_134:
[----:B------:R-:W-:Y:S05]  /*6260*/  BSYNC B1 ;  /* 0x0000000000017941 */ /* 0x000fea0003800000 */
.L_x_133:
[----:B------:R-:W-:Y:S05]  /*6270*/  BRA `(.L_x_135) ;  /* 0xffffffe800a07947 */ /* 0x000fea000383ffff */
.L_x_104:
[----:B0-----:R0:W1:Y:S02]  /*6280*/  SYNCS.PHASECHK.TRANS64.TRYWAIT P1, [R10+URZ+0x70], R5 ;  /* 0x000070050a0075a7 */ /* 0x001064000802017f */
[----:B-1----:R-:W-:Y:S05]  /*6290*/  @!P1 NANOSLEEP.SYNCS 0x989680 ;  /* 0x009896800000995d */ /* 0x002fea0003900000 */
[----:B------:R-:W1:Y:S02]  /*62a0*/  @!P1 SYNCS.PHASECHK.TRANS64 P1, [R10+URZ+0x70], R5 ;  /* 0x000070050a0095a7 */ /* 0x000e64000802007f */
[----:B-1----:R-:W-:Y:S05]  /*62b0*/  @!P1 BRA `(.L_x_104) ;  /* 0xfffffffc00f09947 */ /* 0x002fea000383ffff */
[----:B------:R-:W-:Y:S05]  /*62c0*/  BRA `(.L_x_136) ;  /* 0xffffffe800d47947 */ /* 0x000fea000383ffff */
.L_x_113:
[----:B------:R-:W-:Y:S01]  /*62d0*/  BSSY B0, `(.L_x_137) ;  /* 0x0000006000007945 */ /* 0x000fe20003800000 */
[----:B------:R-:W-:-:S07]  /*62e0*/  IMAD.MOV.U32 R15, RZ, RZ, -0x1 ;  /* 0xffffffffff0f7424 */ /* 0x000fce00078e00ff */
[----:B-----5:R-:W-:Y:S05]  /*62f0*/  WARPSYNC.COLLECTIVE R15, `(.L_x_138) ;  /* 0x000000000f0c7348 */ /* 0x020fea0003c00000 */
[----:B------:R-:W-:Y:S02]  /*6300*/  ELECT P6, UR62, PT ;  /* 0x00000000003e782f */ /* 0x000fe400038c0000 */
[----:B------:R-:W-:Y:S01]  /*6310*/  MOV R14, UR62 ;  /* 0x0000003e000e7c02 */ /* 0x000fe20008000f00 */
[----:B-----5:R-:W-:Y:S10]  /*6320*/  ENDCOLLECTIVE ;  /* 0x000000000000791b */ /* 0x020ff40003800000 */
.L_x_138:
[----:B------:R-:W-:Y:S05]  /*6330*/  BSYNC B0 ;  /* 0x0000000000007941 */ /* 0x000fea0003800000 */
.L_x_137:
[----:B------:R-:W-:Y:S05]  /*6340*/  BRA `(.L_x_139) ;  /* 0xfffffff4003c7947 */ /* 0x000fea000383ffff */
.L_x_117:
[----:B0-----:R0:W1:Y:S02]  /*6350*/  SYNCS.PHASECHK.TRANS64.TRYWAIT P0, [R9+URZ], R4 ;  /* 0x00000004090075a7 */ /* 0x001064000800017f */
[----:B-1----:R-:W-:Y:S05]  /*6360*/  @!P0 NANOSLEEP.SYNCS 0x989680 ;  /* 0x009896800000895d */ /* 0x002fea0003900000 */
[----:B------:R-:W1:Y:S02]  /*6370*/  @!P0 SYNCS.PHASECHK.TRANS64 P0, [R9+URZ], R4 ;  /* 0x00000004090085a7 */ /* 0x000e64000800007f */
[----:B-1----:R-:W-:Y:S05]  /*6380*/  @!P0 BRA `(.L_x_117) ;  /* 0xfffffffc00f08947 */ /* 0x002fea000383ffff */
[----:B------:R-:W-:Y:S05]  /*6390*/  BRA `(.L_x_140) ;  /* 0xfffffff4007c7947 */ /* 0x000fea000383ffff */
.L_x_118:
[----:B0-----:R0:W1:Y:S02]  /*63a0*/  SYNCS.PHASECHK.TRANS64.TRYWAIT P0, [R8+URZ], R5 ;  /* 0x00000005080075a7 */ /* 0x001064000800017f */
[----:B-1----:R-:W-:Y:S05]  /*63b0*/  @!P0 NANOSLEEP.SYNCS 0x989680 ;  /* 0x009896800000895d */ /* 0x002fea0003900000 */
[----:B------:R-:W1:Y:S02]  /*63c0*/  @!P0 SYNCS.PHASECHK.TRANS64 P0, [R8+URZ], R5 ;  /* 0x00000005080085a7 */ /* 0x000e64000800007f */
[----:B-1----:R-:W-:Y:S05]  /*63d0*/  @!P0 BRA `(.L_x_118) ;  /* 0xfffffffc00f08947 */ /* 0x002fea000383ffff */
[----:B------:R-:W-:Y:S05]  /*63e0*/  BRA `(.L_x_141) ;  /* 0xfffffff4008c7947 */ /* 0x000fea000383ffff */
.L_x_119:
[----:B0-----:R0:W1:Y:S02]  /*63f0*/  SYNCS.PHASECHK.TRANS64.TRYWAIT P0, [R9+URZ], R4 ;  /* 0x00000004090075a7 */ /* 0x001064000800017f */
[----:B-1----:R-:W-:Y:S05]  /*6400*/  @!P0 NANOSLEEP.SYNCS 0x989680 ;  /* 0x009896800000895d */ /* 0x002fea0003900000 */
[----:B------:R-:W1:Y:S02]  /*6410*/  @!P0 SYNCS.PHASECHK.TRANS64 P0, [R9+URZ], R4 ;  /* 0x00000004090085a7 */ /* 0x000e64000800007f */
[----:B-1----:R-:W-:Y:S05]  /*6420*/  @!P0 BRA `(.L_x_119) ;  /* 0xfffffffc00f08947 */ /* 0x002fea000383ffff */
[----:B------:R-:W-:Y:S05]  /*6430*/  BRA `(.L_x_142) ;  /* 0xfffffff4009c7947 */ /* 0x000fea000383ffff */
.L_x_120:
[----:B0-----:R0:W1:Y:S02]  /*6440*/  SYNCS.PHASECHK.TRANS64.TRYWAIT P0, [R8+URZ], R5 ;  /* 0x00000005080075a7 */ /* 0x001064000800017f */
[----:B-1----:R-:W-:Y:S05]  /*6450*/  @!P0 NANOSLEEP.SYNCS 0x989680 ;  /* 0x009896800000895d */ /* 0x002fea0003900000 */
[----:B------:R-:W1:Y:S02]  /*6460*/  @!P0 SYNCS.PHASECHK.TRANS64 P0, [R8+URZ], R5 ;  /* 0x00000005080085a7 */ /* 0x000e64000800007f */
[----:B-1----:R-:W-:Y:S05]  /*6470*/  @!P0 BRA `(.L_x_120) ;  /* 0xfffffffc00f08947 */ /* 0x002fea000383ffff */
[----:B------:R-:W-:Y:S05]  /*6480*/  BRA `(.L_x_143) ;  /* 0xfffffff400ac7947 */ /* 0x000fea000383ffff */
.L_x_121:
[----:B0-----:R0:W1:Y:S02]  /*6490*/  SYNCS.PHASECHK.TRANS64.TRYWAIT P0, [R9+URZ], R4 ;  /* 0x00000004090075a7 */ /* 0x001064000800017f */
[----:B-1----:R-:W-:Y:S05]  /*64a0*/  @!P0 NANOSLEEP.SYNCS 0x989680 ;  /* 0x009896800000895d */ /* 0x002fea0003900000 */
[----:B------:R-:W1:Y:S02]  /*64b0*/  @!P0 SYNCS.PHASECHK.TRANS64 P0, [R9+URZ], R4 ;  /* 0x00000004090085a7 */ /* 0x000e64000800007f */
[----:B-1----:R-:W-:Y:S05]  /*64c0*/  @!P0 BRA `(.L_x_121) ;  /* 0xfffffffc00f08947 */ /* 0x002fea000383ffff */
[----:B------:R-:W-:Y:S05]  /*64d0*/  BRA `(.L_x_144) ;  /* 0xfffffff400bc7947 */ /* 0x000fea000383ffff */
.L_x_122:
[----:B0-----:R0:W1:Y:S02]  /*64e0*/  SYNCS.PHASECHK.TRANS64.TRYWAIT P0, [R8+URZ], R5 ;  /* 0x00000005080075a7 */ /* 0x001064000800017f */
[----:B-1----:R-:W-:Y:S05]  /*64f0*/  @!P0 NANOSLEEP.SYNCS 0x989680 ;  /* 0x009896800000895d */ /* 0x002fea0003900000 */
[----:B------:R-:W1:Y:S02]  /*6500*/  @!P0 SYNCS.PHASECHK.TRANS64 P0, [R8+URZ], R5 ;  /* 0x00000005080085a7 */ /* 0x000e64000800007f */
[----:B-1----:R-:W-:Y:S05]  /*6510*/  @!P0 BRA `(.L_x_122) ;  /* 0xfffffffc00f08947 */ /* 0x002fea000383ffff */
[----:B------:R-:W-:Y:S05]  /*6520*/  BRA `(.L_x_145) ;  /* 0xfffffff400cc7947 */ /* 0x000fea000383ffff */
.L_x_123:
[----:B0-----:R0:W1:Y:S02]  /*6530*/  SYNCS.PHASECHK.TRANS64.TRYWAIT P0, [R9+URZ], R4 ;  /* 0x00000004090075a7 */ /* 0x001064000800017f */
[----:B-1----:R-:W-:Y:S05]  /*6540*/  @!P0 NANOSLEEP.SYNCS 0x989680 ;  /* 0x009896800000895d */ /* 0x002fea0003900000 */
[----:B------:R-:W1:Y:S02]  /*6550*/  @!P0 SYNCS.PHASECHK.TRANS64 P0, [R9+URZ], R4 ;  /* 0x00000004090085a7 */ /* 0x000e64000800007f */
[----:B-1----:R-:W-:Y:S05]  /*6560*/  @!P0 BRA `(.L_x_123) ;  /* 0xfffffffc00f08947 */ /* 0x002fea000383ffff */
[----:B------:R-:W-:Y:S05]  /*6570*/  BRA `(.L_x_146) ;  /* 0xfffffff400dc7947 */ /* 0x000fea000383ffff */
.L_x_124:
[----:B0-----:R0:W1:Y:S02]  /*6580*/  SYNCS.PHASECHK.TRANS64.TRYWAIT P0, [R8+URZ], R5 ;  /* 0x00000005080075a7 */ /* 0x001064000800017f */
[----:B-1----:R-:W-:Y:S05]  /*6590*/  @!P0 NANOSLEEP.SYNCS 0x989680 ;  /* 0x009896800000895d */ /* 0x002fea0003900000 */
[----:B------:R-:W1:Y:S02]  /*65a0*/  @!P0 SYNCS.PHASECHK.TRANS64 P0, [R8+URZ], R5 ;  /* 0x00000005080085a7 */ /* 0x000e64000800007f */
[----:B-1----:R-:W-:Y:S05]  /*65b0*/  @!P0 BRA `(.L_x_124) ;  /* 0xfffffffc00f08947 */ /* 0x002fea000383ffff */
[----:B------:R-:W-:Y:S05]  /*65c0*/  BRA `(.L_x_147) ;  /* 0xfffffff400ec7947 */ /* 0x000fea000383ffff */
.L_x_125:
[----:B0-----:R0:W1:Y:S02]  /*65d0*/  SYNCS.PHASECHK.TRANS64.TRYWAIT P0, [R9+URZ], R4 ;  /* 0x00000004090075a7 */ /* 0x001064000800017f */
[----:B-1----:R-:W-:Y:S05]  /*65e0*/  @!P0 NANOSLEEP.SYNCS 0x989680 ;  /* 0x009896800000895d */ /* 0x002fea0003900000 */
[----:B------:R-:W1:Y:S02]  /*65f0*/  @!P0 SYNCS.PHASECHK.TRANS64 P0, [R9+URZ], R4 ;  /* 0x00000004090085a7 */ /* 0x000e64000800007f */
[----:B-1----:R-:W-:Y:S05]  /*6600*/  @!P0 BRA `(.L_x_125) ;  /* 0xfffffffc00f08947 */ /* 0x002fea000383ffff */
[----:B------:R-:W-:Y:S05]  /*6610*/  BRA `(.L_x_148) ;  /* 0xfffffff400fc7947 */ /* 0x000fea000383ffff */
.L_x_126:
[----:B0-----:R0:W1:Y:S02]  /*6620*/  SYNCS.PHASECHK.TRANS64.TRYWAIT P0, [R8+URZ], R5 ;  /* 0x00000005080075a7 */ /* 0x001064000800017f */
[----:B-1----:R-:W-:Y:S05]  /*6630*/  @!P0 NANOSLEEP.SYNCS 0x989680 ;  /* 0x009896800000895d */ /* 0x002fea0003900000 */
[----:B------:R-:W1:Y:S02]  /*6640*/  @!P0 SYNCS.PHASECHK.TRANS64 P0, [R8+URZ], R5 ;  /* 0x00000005080085a7 */ /* 0x000e64000800007f */
[----:B-1----:R-:W-:Y:S05]  /*6650*/  @!P0 BRA `(.L_x_126) ;  /* 0xfffffffc00f08947 */ /* 0x002fea000383ffff */
[----:B------:R-:W-:Y:S05]  /*6660*/  BRA `(.L_x_149) ;  /* 0xfffffff8000c7947 */ /* 0x000fea000383ffff */
.L_x_127:
[----:B0-----:R0:W1:Y:S02]  /*6670*/  SYNCS.PHASECHK.TRANS64.TRYWAIT P0, [R9+URZ], R4 ;  /* 0x00000004090075a7 */ /* 0x001064000800017f */
[----:B-1----:R-:W-:Y:S05]  /*6680*/  @!P0 NANOSLEEP.SYNCS 0x989680 ;  /* 0x009896800000895d */ /* 0x002fea0003900000 */
[----:B------:R-:W1:Y:S02]  /*6690*/  @!P0 SYNCS.PHASECHK.TRANS64 P0, [R9+URZ], R4 ;  /* 0x00000004090085a7 */ /* 0x000e64000800007f */
[----:B-1----:R-:W-:Y:S05]  /*66a0*/  @!P0 BRA `(.L_x_127) ;  /* 0xfffffffc00f08947 */ /* 0x002fea000383ffff */
[----:B------:R-:W-:Y:S05]  /*66b0*/  BRA `(.L_x_150) ;  /* 0xfffffff8001c7947 */ /* 0x000fea000383ffff */
.L_x_128:
[----:B0-----:R0:W1:Y:S02]  /*66c0*/  SYNCS.PHASECHK.TRANS64.TRYWAIT P0, [R8+URZ], R5 ;  /* 0x00000005080075a7 */ /* 0x001064000800017f */
[----:B-1----:R-:W-:Y:S05]  /*66d0*/  @!P0 NANOSLEEP.SYNCS 0x989680 ;  /* 0x009896800000895d */ /* 0x002fea0003900000 */
[----:B------:R-:W1:Y:S02]  /*66e0*/  @!P0 SYNCS.PHASECHK.TRANS64 P0, [R8+URZ], R5 ;  /* 0x00000005080085a7 */ /* 0x000e64000800007f */
[----:B-1----:R-:W-:Y:S05]  /*66f0*/  @!P0 BRA `(.L_x_128) ;  /* 0xfffffffc00f08947 */ /* 0x002fea000383ffff */
[----:B------:R-:W-:Y:S05]  /*6700*/  BRA `(.L_x_151) ;  /* 0xfffffff8002c7947 */ /* 0x000fea000383ffff */
.L_x_129:
[----:B-1----:R1:W2:Y:S02]  /*6710*/  SYNCS.PHASECHK.TRANS64.TRYWAIT P0, [R11+URZ], R6 ;  /* 0x000000060b0075a7 */ /* 0x0022a4000800017f */
[----:B--2---:R-:W-:Y:S05]  /*6720*/  @!P0 NANOSLEEP.SYNCS 0x989680 ;  /* 0x009896800000895d */ /* 0x004fea0003900000 */
[----:B------:R-:W2:Y:S02]  /*6730*/  @!P0 SYNCS.PHASECHK.TRANS64 P0, [R11+URZ], R6 ;  /* 0x000000060b0085a7 */ /* 0x000ea4000800007f */
[----:B--2---:R-:W-:Y:S05]  /*6740*/  @!P0 BRA `(.L_x_129) ;  /* 0xfffffffc00f08947 */ /* 0x004fea000383ffff */
[----:B------:R-:W-:Y:S05]  /*6750*/  BRA `(.L_x_152) ;  /* 0xfffffff800347947 */ /* 0x000fea000383ffff */
.L_x_153:
[----:B------:R-:W-:-:S00]  /*6760*/  BRA `(.L_x_153) ;  /* 0xfffffffc00fc7947 */ /* 0x000fc0000383ffff */
[----:B------:R-:W-:-:S00]  /*6770*/  NOP ;  /* 0x0000000000007918 */ /* 0x000fc00000000000 */
        /* <DEDUP_REMOVED lines=8> */
.L_x_154:


//--------------------- .nv.global.init           --------------------------
	.section	.nv.global.init,"aw",@progbits
.nv.global.init:
	.type		$str$22,@object
	.size		$str$22,($str$23 - $str$22)
$str$22:
        /*0000*/ 	.byte	0x6b, 0x5f, 0x74, 0x69, 0x6c, 0x65, 0x5f, 0x63, 0x6f, 0x75, 0x6e, 0x74, 0x20, 0x3e, 0x3d, 0x20
        /*0010*/ 	.byte	0x31, 0x00
	.type		$str$23,@object
	.size		$str$23,(__unnamed_1 - $str$23)
$str$23:
        /*0012*/ 	.byte	0x2f, 0x74, 0x6d, 0x70, 0x2f, 0x63, 0x75, 0x74, 0x6c, 0x61, 0x73, 0x73, 0x5f, 0x73, 0x77, 0x65
        /*0022*/ 	.byte	0x65, 0x70, 0x5f, 0x73, 0x72, 0x63, 0x2f, 0x69, 0x6e, 0x63, 0x6c, 0x75, 0x64, 0x65, 0x2f, 0x63
        /*0032*/ 	.byte	0x75, 0x74, 0x6c, 0x61, 0x73, 0x73, 0x2f, 0x67, 0x65, 0x6d, 0x6d, 0x2f, 0x63, 0x6f, 0x6c, 0x6c
        /*0042*/ 	.byte	0x65, 0x63, 0x74, 0x69, 0x76, 0x65, 0x2f, 0x73, 0x6d, 0x39, 0x30, 0x5f, 0x6d, 0x6d, 0x61, 0x5f
        /*0052*/ 	.byte	0x74, 0x6d, 0x61, 0x5f, 0x67, 0x6d, 0x6d, 0x61, 0x5f, 0x73, 0x73, 0x5f, 0x77, 0x61, 0x72, 0x70
        /*0062*/ 	.byte	0x73, 0x70, 0x65, 0x63, 0x69, 0x61, 0x6c, 0x69, 0x7a, 0x65, 0x64, 0x2e, 0x68, 0x70, 0x70, 0x00
	.type		__unnamed_1,@object
	.size		__unnamed_1,(.L_0 - __unnamed_1)
__unnamed_1:
        /*0072*/ 	.byte	0x76, 0x6f, 0x69, 0x64, 0x20, 0x63, 0x75, 0x74, 0x6c, 0x61, 0x73, 0x73, 0x3a, 0x3a, 0x67, 0x65
        /* <DEDUP_REMOVED lines=179> */
        /*0bb2*/ 	.byte	0x74, 0x69, 0x74, 0x79, 0x5d, 0x00
.L_0:


//--------------------- .nv.shared._ZN7cutlass13device_kernelINS_4gemm6kernel13GemmUniversalIN4cute5tupleIJiiiiEEENS1_10collective13CollectiveMmaINS1_34MainloopSm90TmaGmmaWarpSpecializedILi14ENS5_IJNS4_1CILi1EEESB_SB_EEENS1_32KernelTmaWarpSpecializedPingpongEEENS5_IJNSA_ILi64EEESF_SF_EEENS_6half_tENS5_IJSB_llEEESH_NS5_IJlSB_lEEENS4_8TiledMMAINS4_8MMA_AtomIJNS4_4SM904GMMA25MMA_64x64x16_F32F16F16_SSILNSN_5MajorE1ELSP_0ELNSN_7ScaleInE1ELSQ_1EEEEEENS4_6LayoutISC_NS5_IJNSA_ILi0EEESU_SU_EEEEENS5_IJNS4_10UnderscoreESX_SX_EEEEENS4_13SM90_TMA_LOADENS4_14ComposedLayoutINS4_7SwizzleILi3ELi4ELi3EEENS4_18smem_ptr_flag_bitsILi16EEENST_INS5_IJSF_NSA_ILi8EEEEEENS5_IJSB_SF_EEEEEEEvNS4_8identityES10_NS11_IS13_S15_NST_INS5_IJS16_SF_EEENS5_IJSF_SB_EEEEEEEvS1B_EENS_8epilogue10collective6detail29Sm90TmaWarpSpecializedAdapterINS1I_15DefaultEpilogueISH_SJ_SJ_NS1H_6thread17LinearCombinationISH_Li1EffLNS1M_9ScaleType4KindE0ELNS_15FloatRoundStyleE2ESH_EENS1_15EpilogueDefaultEEEEEvvEEEEvNT_6ParamsE --------------------------
	.section	.nv.shared._ZN7cutlass13device_kernelINS_4gemm6kernel13GemmUniversalIN4cute5tupleIJiiiiEEENS1_10collective13CollectiveMmaINS1_34MainloopSm90TmaGmmaWarpSpecializedILi14ENS5_IJNS4_1CILi1EEESB_SB_EEENS1_32KernelTmaWarpSpecializedPingpongEEENS5_IJNSA_ILi64EEESF_SF_EEENS_6half_tENS5_IJSB_llEEESH_NS5_IJlSB_lEEENS4_8TiledMMAINS4_8MMA_AtomIJNS4_4SM904GMMA25MMA_64x64x16_F32F16F16_SSILNSN_5MajorE1ELSP_0ELNSN_7ScaleInE1ELSQ_1EEEEEENS4_6LayoutISC_NS5_IJNSA_ILi0EEESU_SU_EEEEENS5_IJNS4_10UnderscoreESX_SX_EEEEENS4_13SM90_TMA_LOADENS4_14ComposedLayoutINS4_7SwizzleILi3ELi4ELi3EEENS4_18smem_ptr_flag_bitsILi16EEENST_INS5_IJSF_NSA_ILi8EEEEEENS5_IJSB_SF_EEEEEEEvNS4_8identityES10_NS11_IS13_S15_NST_INS5_IJS16_SF_EEENS5_IJSF_SB_EEEEEEEvS1B_EENS_8epilogue10collective6detail29Sm90TmaWarpSpecializedAdapterINS1I_15DefaultEpilogueISH_SJ_SJ_NS1H_6thread17LinearCombinationISH_Li1EffLNS1M_9ScaleType4KindE0ELNS_15FloatRoundStyleE2ESH_EENS1_15EpilogueDefaultEEEEEvvEEEEvNT_6ParamsE,"aw",@nobits
	.sectionflags	@""
	.align	16
	.zero		1024


//--------------------- .nv.shared.reserved.0     --------------------------
	.section	.nv.shared.reserved.0,"aw",@nobits
	.weak		__nv_reservedSMEM_offset_0_alias
	.size		__nv_reservedSMEM_offset_0_alias, 0, 0
	.other		__nv_reservedSMEM_offset_0_alias,@"STO_CUDA_RESERVED_SHARED STV_DEFAULT"
__nv_reservedSMEM_offset_0_alias:
	.zero		0


//--------------------- .nv.global                --------------------------
	.section	.nv.global,"aw",@nobits
.nv.global:
	.type		_ZN39_INTERNAL_68623ad9_4_k_cu_882d5b3c_29654cute1_E,@object
	.size		_ZN39_INTERNAL_68623ad9_4_k_cu_882d5b3c_29654cute1_E,(_ZN39_INTERNAL_68623ad9_4_k_cu_882d5b3c_29654cuda3std3__45__cpo6cbeginE - _ZN39_INTERNAL_68623ad9_4_k_cu_882d5b3c_29654cute1_E)
_ZN39_INTERNAL_68623ad9_4_k_cu_882d5b3c_29654cute1_E:
	.zero		1
	.type		_ZN39_INTERNAL_68623ad9_4_k_cu_882d5b3c_29654cuda3std3__45__cpo6cbeginE,@object
	.size		_ZN39_INTERNAL_68623ad9_4_k_cu_882d5b3c_29654cuda3std3__45__cpo6cbeginE,(_ZN39_INTERNAL_68623ad9_4_k_cu_882d5b3c_29654cuda3std3__48in_placeE - _ZN39_INTERNAL_68623ad9_4_k_cu_882d5b3c_29654cuda3std3__45__cpo6cbeginE)
_ZN39_INTERNAL_68623ad9_4_k_cu_882d5b3c_29654cuda3std3__45__cpo6cbeginE:
	.zero		1
	.type		_ZN39_INTERNAL_68623ad9_4_k_cu_882d5b3c_29654cuda3std3__48in_placeE,@object
	.size		_ZN39_INTERNAL_68623ad9_4_k_cu_882d5b3c_29654cuda3std3__48in_placeE,(_ZN39_INTERNAL_68623ad9_4_k_cu_882d5b3c_29654cuda3std6ranges3__45__cpo9iter_moveE - _ZN39_INTERNAL_68623ad9_4_k_cu_882d5b3c_29654cuda3std3__48in_placeE)
_ZN39_INTERNAL_68623ad9_4_k_cu_882d5b3c_29654cuda3std3__48in_placeE:
	.zero		1
	.type		_ZN39_INTERNAL_68623ad9_4_k_cu_882d5b3c_29654cuda3std6ranges3__45__cpo9iter_moveE,@object
	.size		_ZN39_INTERNAL_68623ad9_4_k_cu_882d5b3c_29654cuda3std6ranges3__45__cpo9iter_moveE,(_ZN39_INTERNAL_68623ad9_4_k_cu_882d5b3c_29654cuda3std3__45__cpo5beginE - _ZN39_INTERNAL_68623ad9_4_k_cu_882d5b3c_29654cuda3std6ranges3__45__cpo9iter_moveE)
_ZN39_INTERNAL_68623ad9_4_k_cu_882d5b3c_29654cuda3std6ranges3__45__cpo9iter_moveE:
	.zero		1
	.type		_ZN39_INTERNAL_68623ad9_4_k_cu_882d5b3c_29654cuda3std3__45__cpo5beginE,@object
	.size		_ZN39_INTERNAL_68623ad9_4_k_cu_882d5b3c_29654cuda3std3__45__cpo5beginE,(_ZN39_INTERNAL_68623ad9_4_k_cu_882d5b3c_29654cuda3std3__441_GLOBAL__N__68623ad9_4_k_cu_882d5b3c_29656ignoreE - _ZN39_INTERNAL_68623ad9_4_k_cu_882d5b3c_29654cuda3std3__45__cpo5beginE)
_ZN39_INTERNAL_68623ad9_4_k_cu_882d5b3c_29654cuda3std3__45__cpo5beginE:
	.zero		1
	.type		_ZN39_INTERNAL_68623ad9_4_k_cu_882d5b3c_29654cuda3std3__441_GLOBAL__N__68623ad9_4_k_cu_882d5b3c_29656ignoreE,@object
	.size		_ZN39_INTERNAL_68623ad9_4_k_cu_882d5b3c_29654cuda3std3__441_GLOBAL__N__68623ad9_4_k_cu_882d5b3c_29656ignoreE,(_ZN39_INTERNAL_68623ad9_4_k_cu_882d5b3c_29654cute7productE - _ZN39_INTERNAL_68623ad9_4_k_cu_882d5b3c_29654cuda3std3__441_GLOBAL__N__68623ad9_4_k_cu_882d5b3c_29656ignoreE)
_ZN39_INTERNAL_68623ad9_4_k_cu_882d5b3c_29654cuda3std3__441_GLOBAL__N__68623ad9_4_k_cu_882d5b3c_29656ignoreE:
	.zero		1
	.type		_ZN39_INTERNAL_68623ad9_4_k_cu_882d5b3c_29654cute7productE,@object
	.size		_ZN39_INTERNAL_68623ad9_4_k_cu_882d5b3c_29654cute7productE,(_ZN39_INTERNAL_68623ad9_4_k_cu_882d5b3c_29654cuda3std3__45__cpo3endE - _ZN39_INTERNAL_68623ad9_4_k_cu_882d5b3c_29654cute7productE)
_ZN39_INTERNAL_68623ad9_4_k_cu_882d5b3c_29654cute7productE:
	.zero		1
	.type		_ZN39_INTERNAL_68623ad9_4_k_cu_882d5b3c_29654cuda3std3__45__cpo3endE,@object
	.size		_ZN39_INTERNAL_68623ad9_4_k_cu_882d5b3c_29654cuda3std3__45__cpo3endE,(_ZN39_INTERNAL_68623ad9_4_k_cu_882d5b3c_29654cuda3std3__419piecewise_constructE - _ZN39_INTERNAL_68623ad9_4_k_cu_882d5b3c_29654cuda3std3__45__cpo3endE)
_ZN39_INTERNAL_68623ad9_4_k_cu_882d5b3c_29654cuda3std3__45__cpo3endE:
	.zero		1
	.type		_ZN39_INTERNAL_68623ad9_4_k_cu_882d5b3c_29654cuda3std3__419piecewise_constructE,@object
	.size		_ZN39_INTERNAL_68623ad9_4_k_cu_882d5b3c_29654cuda3std3__419piecewise_constructE,(_ZN39_INTERNAL_68623ad9_4_k_cu_882d5b3c_29654cuda3std3__45__cpo4cendE - _ZN39_INTERNAL_68623ad9_4_k_cu_882d5b3c_29654cuda3std3__419piecewise_constructE)
_ZN39_INTERNAL_68623ad9_4_k_cu_882d5b3c_29654cuda3std3__419piecewise_constructE:
	.zero		1
	.type		_ZN39_INTERNAL_68623ad9_4_k_cu_882d5b3c_29654cuda3std3__45__cpo4cendE,@object
	.size		_ZN39_INTERNAL_68623ad9_4_k_cu_882d5b3c_29654cuda3std3__45__cpo4cendE,(_ZN39_INTERNAL_68623ad9_4_k_cu_882d5b3c_29654cuda3std6ranges3__45__cpo4swapE - _ZN39_INTERNAL_68623ad9_4_k_cu_882d5b3c_29654cuda3std3__45__cpo4cendE)
_ZN39_INTERNAL_68623ad9_4_k_cu_882d5b3c_29654cuda3std3__45__cpo4cendE:
	.zero		1
	.type		_ZN39_INTERNAL_68623ad9_4_k_cu_882d5b3c_29654cuda3std6ranges3__45__cpo4swapE,@object
	.size		_ZN39_INTERNAL_68623ad9_4_k_cu_882d5b3c_29654cuda3std6ranges3__45__cpo4swapE,(.L_8 - _ZN39_INTERNAL_68623ad9_4_k_cu_882d5b3c_29654cuda3std6ranges3__45__cpo4swapE)
_ZN39_INTERNAL_68623ad9_4_k_cu_882d5b3c_29654cuda3std6ranges3__45__cpo4swapE:
	.zero		1
.L_8:


//--------------------- .nv.constant0._ZN7cutlass13device_kernelINS_4gemm6kernel13GemmUniversalIN4cute5tupleIJiiiiEEENS1_10collective13CollectiveMmaINS1_34MainloopSm90TmaGmmaWarpSpecializedILi14ENS5_IJNS4_1CILi1EEESB_SB_EEENS1_32KernelTmaWarpSpecializedPingpongEEENS5_IJNSA_ILi64EEESF_SF_EEENS_6half_tENS5_IJSB_llEEESH_NS5_IJlSB_lEEENS4_8TiledMMAINS4_8MMA_AtomIJNS4_4SM904GMMA25MMA_64x64x16_F32F16F16_SSILNSN_5MajorE1ELSP_0ELNSN_7ScaleInE1ELSQ_1EEEEEENS4_6LayoutISC_NS5_IJNSA_ILi0EEESU_SU_EEEEENS5_IJNS4_10UnderscoreESX_SX_EEEEENS4_13SM90_TMA_LOADENS4_14ComposedLayoutINS4_7SwizzleILi3ELi4ELi3EEENS4_18smem_ptr_flag_bitsILi16EEENST_INS5_IJSF_NSA_ILi8EEEEEENS5_IJSB_SF_EEEEEEEvNS4_8identityES10_NS11_IS13_S15_NST_INS5_IJS16_SF_EEENS5_IJSF_SB_EEEEEEEvS1B_EENS_8epilogue10collective6detail29Sm90TmaWarpSpecializedAdapterINS1I_15DefaultEpilogueISH_SJ_SJ_NS1H_6thread17LinearCombinationISH_Li1EffLNS1M_9ScaleType4KindE0ELNS_15FloatRoundStyleE2ESH_EENS1_15EpilogueDefaultEEEEEvvEEEEvNT_6ParamsE --------------------------
	.section	.nv.constant0._ZN7cutlass13device_kernelINS_4gemm6kernel13GemmUniversalIN4cute5tupleIJiiiiEEENS1_10collective13CollectiveMmaINS1_34MainloopSm90TmaGmmaWarpSpecializedILi14ENS5_IJNS4_1CILi1EEESB_SB_EEENS1_32KernelTmaWarpSpecializedPingpongEEENS5_IJNSA_ILi64EEESF_SF_EEENS_6half_tENS5_IJSB_llEEESH_NS5_IJlSB_lEEENS4_8TiledMMAINS4_8MMA_AtomIJNS4_4SM904GMMA25MMA_64x64x16_F32F16F16_SSILNSN_5MajorE1ELSP_0ELNSN_7ScaleInE1ELSQ_1EEEEEENS4_6LayoutISC_NS5_IJNSA_ILi0EEESU_SU_EEEEENS5_IJNS4_10UnderscoreESX_SX_EEEEENS4_13SM90_TMA_LOADENS4_14ComposedLayoutINS4_7SwizzleILi3ELi4ELi3EEENS4_18smem_ptr_flag_bitsILi16EEENST_INS5_IJSF_NSA_ILi8EEEEEENS5_IJSB_SF_EEEEEEEvNS4_8identityES10_NS11_IS13_S15_NST_INS5_IJS16_SF_EEENS5_IJSF_SB_EEEEEEEvS1B_EENS_8epilogue10collective6detail29Sm90TmaWarpSpecializedAdapterINS1I_15DefaultEpilogueISH_SJ_SJ_NS1H_6thread17LinearCombinationISH_Li1EffLNS1M_9ScaleType4KindE0ELNS_15FloatRoundStyleE2ESH_EENS1_15EpilogueDefaultEEEEEvvEEEEvNT_6ParamsE,"a",@progbits
	.sectionflags	@""
	.align	4
.nv.constant0._ZN7cutlass13device_kernelINS_4gemm6kernel13GemmUniversalIN4cute5tupleIJiiiiEEENS1_10collective13CollectiveMmaINS1_34MainloopSm90TmaGmmaWarpSpecializedILi14ENS5_IJNS4_1CILi1EEESB_SB_EEENS1_32KernelTmaWarpSpecializedPingpongEEENS5_IJNSA_ILi64EEESF_SF_EEENS_6half_tENS5_IJSB_llEEESH_NS5_IJlSB_lEEENS4_8TiledMMAINS4_8MMA_AtomIJNS4_4SM904GMMA25MMA_64x64x16_F32F16F16_SSILNSN_5MajorE1ELSP_0ELNSN_7ScaleInE1ELSQ_1EEEEEENS4_6LayoutISC_NS5_IJNSA_ILi0EEESU_SU_EEEEENS5_IJNS4_10UnderscoreESX_SX_EEEEENS4_13SM90_TMA_LOADENS4_14ComposedLayoutINS4_7SwizzleILi3ELi4ELi3EEENS4_18smem_ptr_flag_bitsILi16EEENST_INS5_IJSF_NSA_ILi8EEEEEENS5_IJSB_SF_EEEEEEEvNS4_8identityES10_NS11_IS13_S15_NST_INS5_IJS16_SF_EEENS5_IJSF_SB_EEEEEEEvS1B_EENS_8epilogue10collective6detail29Sm90TmaWarpSpecializedAdapterINS1I_15DefaultEpilogueISH_SJ_SJ_NS1H_6thread17LinearCombinationISH_Li1EffLNS1M_9ScaleType4KindE0ELNS_15FloatRoundStyleE2ESH_EENS1_15EpilogueDefaultEEEEEvvEEEEvNT_6ParamsE:
	.zero		1664


//--------------------- SYMBOLS --------------------------

	.type		.nv.reservedSmem.offset0,@object
	.size		.nv.reservedSmem.offset0,0x4
	.type		__assertfail,@function
